//
// Generated by NVIDIA NVVM Compiler
//
// Compiler Build ID: CL-36424714
// Cuda compilation tools, release 13.0, V13.0.88
// Based on NVVM 20.0.0
//

.version 9.0
.target sm_100
.address_size 64

	// .globl	_Z13UpSweepKernelPfS_S_ii
// _ZZ13UpSweepKernelPfS_S_iiE9scanArray has been demoted
// _ZZ15DownSweepKernelPfS_S_iE9scanArray has been demoted

.visible .entry _Z13UpSweepKernelPfS_S_ii(
	.param .u64 .ptr .align 1 _Z13UpSweepKernelPfS_S_ii_param_0,
	.param .u64 .ptr .align 1 _Z13UpSweepKernelPfS_S_ii_param_1,
	.param .u64 .ptr .align 1 _Z13UpSweepKernelPfS_S_ii_param_2,
	.param .u32 _Z13UpSweepKernelPfS_S_ii_param_3,
	.param .u32 _Z13UpSweepKernelPfS_S_ii_param_4
)
{
	.reg .pred 	%p<14>;
	.reg .b32 	%r<39>;
	.reg .b32 	%f<34>;
	.reg .b64 	%rd<13>;
	// demoted variable
	.shared .align 4 .b8 _ZZ13UpSweepKernelPfS_S_iiE9scanArray[4096];
	ld.param.u64 	%rd1, [_Z13UpSweepKernelPfS_S_ii_param_0];
	ld.param.u64 	%rd3, [_Z13UpSweepKernelPfS_S_ii_param_1];
	ld.param.u64 	%rd2, [_Z13UpSweepKernelPfS_S_ii_param_2];
	ld.param.u32 	%r6, [_Z13UpSweepKernelPfS_S_ii_param_4];
	cvta.to.global.u64 	%rd4, %rd3;
	mov.u32 	%r1, %tid.x;
	mov.u32 	%r2, %ctaid.x;
	mov.u32 	%r7, %ntid.x;
	mad.lo.s32 	%r3, %r2, %r7, %r1;
	mul.wide.s32 	%rd5, %r3, 4;
	add.s64 	%rd6, %rd4, %rd5;
	ld.global.f32 	%f1, [%rd6];
	shl.b32 	%r8, %r1, 2;
	mov.u32 	%r9, _ZZ13UpSweepKernelPfS_S_iiE9scanArray;
	add.s32 	%r4, %r9, %r8;
	st.shared.f32 	[%r4], %f1;
	bar.sync 	0;
	add.s32 	%r5, %r1, 1;
	setp.gt.u32 	%p1, %r1, 511;
	@%p1 bra 	$L__BB0_2;
	shl.b32 	%r10, %r5, 3;
	add.s32 	%r12, %r9, %r10;
	ld.shared.f32 	%f2, [%r12+-8];
	ld.shared.f32 	%f3, [%r12+-4];
	add.f32 	%f4, %f2, %f3;
	st.shared.f32 	[%r12+-4], %f4;
$L__BB0_2:
	bar.sync 	0;
	setp.gt.u32 	%p2, %r1, 255;
	@%p2 bra 	$L__BB0_4;
	shl.b32 	%r13, %r5, 4;
	add.s32 	%r15, %r9, %r13;
	ld.shared.f32 	%f5, [%r15+-12];
	ld.shared.f32 	%f6, [%r15+-4];
	add.f32 	%f7, %f5, %f6;
	st.shared.f32 	[%r15+-4], %f7;
$L__BB0_4:
	bar.sync 	0;
	setp.gt.u32 	%p3, %r1, 127;
	@%p3 bra 	$L__BB0_6;
	shl.b32 	%r16, %r5, 5;
	add.s32 	%r18, %r9, %r16;
	ld.shared.f32 	%f8, [%r18+-20];
	ld.shared.f32 	%f9, [%r18+-4];
	add.f32 	%f10, %f8, %f9;
	st.shared.f32 	[%r18+-4], %f10;
$L__BB0_6:
	bar.sync 	0;
	setp.gt.u32 	%p4, %r1, 63;
	@%p4 bra 	$L__BB0_8;
	shl.b32 	%r19, %r5, 6;
	add.s32 	%r21, %r9, %r19;
	ld.shared.f32 	%f11, [%r21+-36];
	ld.shared.f32 	%f12, [%r21+-4];
	add.f32 	%f13, %f11, %f12;
	st.shared.f32 	[%r21+-4], %f13;
$L__BB0_8:
	bar.sync 	0;
	setp.gt.u32 	%p5, %r1, 31;
	@%p5 bra 	$L__BB0_10;
	shl.b32 	%r22, %r5, 7;
	add.s32 	%r24, %r9, %r22;
	ld.shared.f32 	%f14, [%r24+-68];
	ld.shared.f32 	%f15, [%r24+-4];
	add.f32 	%f16, %f14, %f15;
	st.shared.f32 	[%r24+-4], %f16;
$L__BB0_10:
	bar.sync 	0;
	setp.gt.u32 	%p6, %r1, 15;
	@%p6 bra 	$L__BB0_12;
	shl.b32 	%r25, %r5, 8;
	add.s32 	%r27, %r9, %r25;
	ld.shared.f32 	%f17, [%r27+-132];
	ld.shared.f32 	%f18, [%r27+-4];
	add.f32 	%f19, %f17, %f18;
	st.shared.f32 	[%r27+-4], %f19;
$L__BB0_12:
	bar.sync 	0;
	setp.gt.u32 	%p7, %r1, 7;
	@%p7 bra 	$L__BB0_14;
	shl.b32 	%r28, %r5, 9;
	add.s32 	%r30, %r9, %r28;
	ld.shared.f32 	%f20, [%r30+-260];
	ld.shared.f32 	%f21, [%r30+-4];
	add.f32 	%f22, %f20, %f21;
	st.shared.f32 	[%r30+-4], %f22;
$L__BB0_14:
	bar.sync 	0;
	setp.gt.u32 	%p8, %r1, 3;
	@%p8 bra 	$L__BB0_16;
	shl.b32 	%r31, %r5, 10;
	add.s32 	%r33, %r9, %r31;
	ld.shared.f32 	%f23, [%r33+-516];
	ld.shared.f32 	%f24, [%r33+-4];
	add.f32 	%f25, %f23, %f24;
	st.shared.f32 	[%r33+-4], %f25;
$L__BB0_16:
	bar.sync 	0;
	setp.gt.u32 	%p9, %r1, 1;
	@%p9 bra 	$L__BB0_18;
	shl.b32 	%r34, %r5, 11;
	add.s32 	%r36, %r9, %r34;
	ld.shared.f32 	%f26, [%r36+-1028];
	ld.shared.f32 	%f27, [%r36+-4];
	add.f32 	%f28, %f26, %f27;
	st.shared.f32 	[%r36+-4], %f28;
$L__BB0_18:
	bar.sync 	0;
	setp.ne.s32 	%p10, %r1, 0;
	@%p10 bra 	$L__BB0_20;
	ld.shared.f32 	%f29, [_ZZ13UpSweepKernelPfS_S_iiE9scanArray+2044];
	ld.shared.f32 	%f30, [_ZZ13UpSweepKernelPfS_S_iiE9scanArray+4092];
	add.f32 	%f31, %f29, %f30;
	st.shared.f32 	[_ZZ13UpSweepKernelPfS_S_iiE9scanArray+4092], %f31;
$L__BB0_20:
	bar.sync 	0;
	ld.shared.f32 	%f32, [%r4];
	cvta.to.global.u64 	%rd7, %rd1;
	add.s64 	%rd9, %rd7, %rd5;
	st.global.f32 	[%rd9], %f32;
	setp.ne.s32 	%p11, %r1, 1023;
	add.s32 	%r37, %r6, -1;
	setp.ge.u32 	%p12, %r2, %r37;
	or.pred  	%p13, %p11, %p12;
	@%p13 bra 	$L__BB0_22;
	ld.shared.f32 	%f33, [_ZZ13UpSweepKernelPfS_S_iiE9scanArray+4092];
	cvta.to.global.u64 	%rd10, %rd2;
	mul.wide.u32 	%rd11, %r2, 4;
	add.s64 	%rd12, %rd10, %rd11;
	st.global.f32 	[%rd12+4], %f33;
$L__BB0_22:
	ret;

}
	// .globl	_Z12AuxArrayScanPfS_i
.visible .entry _Z12AuxArrayScanPfS_i(
	.param .u64 .ptr .align 1 _Z12AuxArrayScanPfS_i_param_0,
	.param .u64 .ptr .align 1 _Z12AuxArrayScanPfS_i_param_1,
	.param .u32 _Z12AuxArrayScanPfS_i_param_2
)
{
	.reg .pred 	%p<10>;
	.reg .b32 	%r<41>;
	.reg .b32 	%f<71>;
	.reg .b64 	%rd<59>;

	ld.param.u64 	%rd16, [_Z12AuxArrayScanPfS_i_param_0];
	ld.param.u64 	%rd17, [_Z12AuxArrayScanPfS_i_param_1];
	ld.param.u32 	%r21, [_Z12AuxArrayScanPfS_i_param_2];
	cvta.to.global.u64 	%rd1, %rd16;
	cvta.to.global.u64 	%rd2, %rd17;
	setp.lt.s32 	%p1, %r21, 2;
	@%p1 bra 	$L__BB1_14;
	add.s32 	%r1, %r21, -1;
	add.s32 	%r23, %r21, -2;
	and.b32  	%r2, %r1, 15;
	setp.lt.u32 	%p2, %r23, 15;
	mov.b32 	%r37, 1;
	@%p2 bra 	$L__BB1_5;
	and.b32  	%r25, %r1, -16;
	neg.s32 	%r35, %r25;
	add.s64 	%rd56, %rd2, 32;
	add.s64 	%rd55, %rd1, 32;
	mov.b32 	%r34, 0;
$L__BB1_3:
	.pragma "nounroll";
	ld.global.f32 	%f1, [%rd56+-28];
	ld.global.f32 	%f2, [%rd55+-32];
	add.f32 	%f3, %f1, %f2;
	st.global.f32 	[%rd55+-28], %f3;
	ld.global.f32 	%f4, [%rd56+-24];
	add.f32 	%f5, %f4, %f3;
	st.global.f32 	[%rd55+-24], %f5;
	ld.global.f32 	%f6, [%rd56+-20];
	add.f32 	%f7, %f6, %f5;
	st.global.f32 	[%rd55+-20], %f7;
	ld.global.f32 	%f8, [%rd56+-16];
	add.f32 	%f9, %f8, %f7;
	st.global.f32 	[%rd55+-16], %f9;
	ld.global.f32 	%f10, [%rd56+-12];
	add.f32 	%f11, %f10, %f9;
	st.global.f32 	[%rd55+-12], %f11;
	ld.global.f32 	%f12, [%rd56+-8];
	add.f32 	%f13, %f12, %f11;
	st.global.f32 	[%rd55+-8], %f13;
	ld.global.f32 	%f14, [%rd56+-4];
	add.f32 	%f15, %f14, %f13;
	st.global.f32 	[%rd55+-4], %f15;
	ld.global.f32 	%f16, [%rd56];
	add.f32 	%f17, %f16, %f15;
	st.global.f32 	[%rd55], %f17;
	ld.global.f32 	%f18, [%rd56+4];
	add.f32 	%f19, %f18, %f17;
	st.global.f32 	[%rd55+4], %f19;
	ld.global.f32 	%f20, [%rd56+8];
	add.f32 	%f21, %f20, %f19;
	st.global.f32 	[%rd55+8], %f21;
	ld.global.f32 	%f22, [%rd56+12];
	add.f32 	%f23, %f22, %f21;
	st.global.f32 	[%rd55+12], %f23;
	ld.global.f32 	%f24, [%rd56+16];
	add.f32 	%f25, %f24, %f23;
	st.global.f32 	[%rd55+16], %f25;
	ld.global.f32 	%f26, [%rd56+20];
	add.f32 	%f27, %f26, %f25;
	st.global.f32 	[%rd55+20], %f27;
	ld.global.f32 	%f28, [%rd56+24];
	add.f32 	%f29, %f28, %f27;
	st.global.f32 	[%rd55+24], %f29;
	ld.global.f32 	%f30, [%rd56+28];
	add.f32 	%f31, %f30, %f29;
	st.global.f32 	[%rd55+28], %f31;
	ld.global.f32 	%f32, [%rd56+32];
	add.f32 	%f33, %f32, %f31;
	st.global.f32 	[%rd55+32], %f33;
	add.s32 	%r35, %r35, 16;
	add.s32 	%r34, %r34, 16;
	add.s64 	%rd56, %rd56, 64;
	add.s64 	%rd55, %rd55, 64;
	setp.ne.s32 	%p3, %r35, 0;
	@%p3 bra 	$L__BB1_3;
	add.s32 	%r37, %r34, 1;
$L__BB1_5:
	setp.eq.s32 	%p4, %r2, 0;
	@%p4 bra 	$L__BB1_14;
	and.b32  	%r10, %r1, 7;
	setp.lt.u32 	%p5, %r2, 8;
	@%p5 bra 	$L__BB1_8;
	mul.wide.u32 	%rd18, %r37, 4;
	add.s64 	%rd19, %rd2, %rd18;
	ld.global.f32 	%f34, [%rd19];
	mul.wide.s32 	%rd20, %r37, 4;
	add.s64 	%rd21, %rd1, %rd20;
	ld.global.f32 	%f35, [%rd21+-4];
	add.f32 	%f36, %f34, %f35;
	add.s64 	%rd22, %rd1, %rd18;
	st.global.f32 	[%rd22], %f36;
	add.s32 	%r26, %r37, 1;
	mul.wide.u32 	%rd23, %r26, 4;
	add.s64 	%rd24, %rd2, %rd23;
	ld.global.f32 	%f37, [%rd24];
	add.f32 	%f38, %f37, %f36;
	add.s64 	%rd25, %rd1, %rd23;
	st.global.f32 	[%rd25], %f38;
	add.s32 	%r27, %r37, 2;
	mul.wide.u32 	%rd26, %r27, 4;
	add.s64 	%rd27, %rd2, %rd26;
	ld.global.f32 	%f39, [%rd27];
	ld.global.f32 	%f40, [%rd21+4];
	add.f32 	%f41, %f39, %f40;
	add.s64 	%rd28, %rd1, %rd26;
	st.global.f32 	[%rd28], %f41;
	add.s32 	%r28, %r37, 3;
	mul.wide.u32 	%rd29, %r28, 4;
	add.s64 	%rd30, %rd2, %rd29;
	ld.global.f32 	%f42, [%rd30];
	ld.global.f32 	%f43, [%rd21+8];
	add.f32 	%f44, %f42, %f43;
	add.s64 	%rd31, %rd1, %rd29;
	st.global.f32 	[%rd31], %f44;
	add.s32 	%r29, %r37, 4;
	mul.wide.u32 	%rd32, %r29, 4;
	add.s64 	%rd33, %rd2, %rd32;
	ld.global.f32 	%f45, [%rd33];
	ld.global.f32 	%f46, [%rd21+12];
	add.f32 	%f47, %f45, %f46;
	add.s64 	%rd34, %rd1, %rd32;
	st.global.f32 	[%rd34], %f47;
	add.s32 	%r30, %r37, 5;
	mul.wide.u32 	%rd35, %r30, 4;
	add.s64 	%rd36, %rd2, %rd35;
	ld.global.f32 	%f48, [%rd36];
	ld.global.f32 	%f49, [%rd21+16];
	add.f32 	%f50, %f48, %f49;
	add.s64 	%rd37, %rd1, %rd35;
	st.global.f32 	[%rd37], %f50;
	add.s32 	%r31, %r37, 6;
	mul.wide.u32 	%rd38, %r31, 4;
	add.s64 	%rd39, %rd2, %rd38;
	ld.global.f32 	%f51, [%rd39];
	ld.global.f32 	%f52, [%rd21+20];
	add.f32 	%f53, %f51, %f52;
	add.s64 	%rd40, %rd1, %rd38;
	st.global.f32 	[%rd40], %f53;
	ld.global.f32 	%f54, [%rd19+28];
	ld.global.f32 	%f55, [%rd21+24];
	add.f32 	%f56, %f54, %f55;
	st.global.f32 	[%rd22+28], %f56;
	add.s32 	%r37, %r37, 8;
$L__BB1_8:
	setp.eq.s32 	%p6, %r10, 0;
	@%p6 bra 	$L__BB1_14;
	and.b32  	%r13, %r1, 3;
	setp.lt.u32 	%p7, %r10, 4;
	@%p7 bra 	$L__BB1_11;
	mul.wide.u32 	%rd41, %r37, 4;
	add.s64 	%rd42, %rd2, %rd41;
	ld.global.f32 	%f57, [%rd42];
	mul.wide.s32 	%rd43, %r37, 4;
	add.s64 	%rd44, %rd1, %rd43;
	ld.global.f32 	%f58, [%rd44+-4];
	add.f32 	%f59, %f57, %f58;
	add.s64 	%rd45, %rd1, %rd41;
	st.global.f32 	[%rd45], %f59;
	add.s32 	%r32, %r37, 1;
	mul.wide.u32 	%rd46, %r32, 4;
	add.s64 	%rd47, %rd2, %rd46;
	ld.global.f32 	%f60, [%rd47];
	add.f32 	%f61, %f60, %f59;
	add.s64 	%rd48, %rd1, %rd46;
	st.global.f32 	[%rd48], %f61;
	add.s32 	%r33, %r37, 2;
	mul.wide.u32 	%rd49, %r33, 4;
	add.s64 	%rd50, %rd2, %rd49;
	ld.global.f32 	%f62, [%rd50];
	ld.global.f32 	%f63, [%rd44+4];
	add.f32 	%f64, %f62, %f63;
	add.s64 	%rd51, %rd1, %rd49;
	st.global.f32 	[%rd51], %f64;
	ld.global.f32 	%f65, [%rd42+12];
	ld.global.f32 	%f66, [%rd44+8];
	add.f32 	%f67, %f65, %f66;
	st.global.f32 	[%rd45+12], %f67;
	add.s32 	%r37, %r37, 4;
$L__BB1_11:
	setp.eq.s32 	%p8, %r13, 0;
	@%p8 bra 	$L__BB1_14;
	add.s64 	%rd9, %rd1, -4;
	mul.wide.u32 	%rd52, %r37, 4;
	add.s64 	%rd58, %rd1, %rd52;
	add.s64 	%rd57, %rd2, %rd52;
	neg.s32 	%r39, %r13;
$L__BB1_13:
	.pragma "nounroll";
	mul.wide.s32 	%rd53, %r37, 4;
	add.s64 	%rd54, %rd9, %rd53;
	ld.global.f32 	%f68, [%rd57];
	ld.global.f32 	%f69, [%rd54];
	add.f32 	%f70, %f68, %f69;
	st.global.f32 	[%rd58], %f70;
	add.s32 	%r37, %r37, 1;
	add.s64 	%rd58, %rd58, 4;
	add.s64 	%rd57, %rd57, 4;
	add.s32 	%r39, %r39, 1;
	setp.ne.s32 	%p9, %r39, 0;
	@%p9 bra 	$L__BB1_13;
$L__BB1_14:
	ret;

}
	// .globl	_Z15DownSweepKernelPfS_S_i
.visible .entry _Z15DownSweepKernelPfS_S_i(
	.param .u64 .ptr .align 1 _Z15DownSweepKernelPfS_S_i_param_0,
	.param .u64 .ptr .align 1 _Z15DownSweepKernelPfS_S_i_param_1,
	.param .u64 .ptr .align 1 _Z15DownSweepKernelPfS_S_i_param_2,
	.param .u32 _Z15DownSweepKernelPfS_S_i_param_3
)
{
	.reg .pred 	%p<13>;
	.reg .b32 	%r<37>;
	.reg .b32 	%f<39>;
	.reg .b64 	%rd<9>;
	// demoted variable
	.shared .align 4 .b8 _ZZ15DownSweepKernelPfS_S_iE9scanArray[4096];
	ld.param.u64 	%rd3, [_Z15DownSweepKernelPfS_S_i_param_0];
	ld.param.u64 	%rd2, [_Z15DownSweepKernelPfS_S_i_param_2];
	cvta.to.global.u64 	%rd4, %rd3;
	mov.u32 	%r1, %tid.x;
	mov.u32 	%r2, %ctaid.x;
	mov.u32 	%r5, %ntid.x;
	mad.lo.s32 	%r6, %r2, %r5, %r1;
	mul.wide.s32 	%rd5, %r6, 4;
	add.s64 	%rd1, %rd4, %rd5;
	ld.global.f32 	%f3, [%rd1];
	shl.b32 	%r7, %r1, 2;
	mov.u32 	%r8, _ZZ15DownSweepKernelPfS_S_iE9scanArray;
	add.s32 	%r3, %r8, %r7;
	st.shared.f32 	[%r3], %f3;
	bar.sync 	0;
	add.s32 	%r4, %r1, 1;
	setp.ne.s32 	%p1, %r1, 0;
	@%p1 bra 	$L__BB2_2;
	ld.shared.f32 	%f4, [_ZZ15DownSweepKernelPfS_S_iE9scanArray+4092];
	ld.shared.f32 	%f5, [_ZZ15DownSweepKernelPfS_S_iE9scanArray+6140];
	add.f32 	%f6, %f4, %f5;
	st.shared.f32 	[_ZZ15DownSweepKernelPfS_S_iE9scanArray+6140], %f6;
$L__BB2_2:
	bar.sync 	0;
	setp.gt.u32 	%p2, %r1, 1;
	@%p2 bra 	$L__BB2_4;
	shl.b32 	%r9, %r4, 11;
	add.s32 	%r11, %r8, %r9;
	ld.shared.f32 	%f7, [%r11+-4];
	ld.shared.f32 	%f8, [%r11+1020];
	add.f32 	%f9, %f7, %f8;
	st.shared.f32 	[%r11+1020], %f9;
$L__BB2_4:
	bar.sync 	0;
	setp.gt.u32 	%p3, %r1, 3;
	@%p3 bra 	$L__BB2_6;
	shl.b32 	%r12, %r4, 10;
	add.s32 	%r14, %r8, %r12;
	ld.shared.f32 	%f10, [%r14+-4];
	ld.shared.f32 	%f11, [%r14+508];
	add.f32 	%f12, %f10, %f11;
	st.shared.f32 	[%r14+508], %f12;
$L__BB2_6:
	bar.sync 	0;
	setp.gt.u32 	%p4, %r1, 7;
	@%p4 bra 	$L__BB2_8;
	shl.b32 	%r15, %r4, 9;
	add.s32 	%r17, %r8, %r15;
	ld.shared.f32 	%f13, [%r17+-4];
	ld.shared.f32 	%f14, [%r17+252];
	add.f32 	%f15, %f13, %f14;
	st.shared.f32 	[%r17+252], %f15;
$L__BB2_8:
	bar.sync 	0;
	setp.gt.u32 	%p5, %r1, 15;
	@%p5 bra 	$L__BB2_10;
	shl.b32 	%r18, %r4, 8;
	add.s32 	%r20, %r8, %r18;
	ld.shared.f32 	%f16, [%r20+-4];
	ld.shared.f32 	%f17, [%r20+124];
	add.f32 	%f18, %f16, %f17;
	st.shared.f32 	[%r20+124], %f18;
$L__BB2_10:
	bar.sync 	0;
	setp.gt.u32 	%p6, %r1, 31;
	@%p6 bra 	$L__BB2_12;
	shl.b32 	%r21, %r4, 7;
	add.s32 	%r23, %r8, %r21;
	ld.shared.f32 	%f19, [%r23+-4];
	ld.shared.f32 	%f20, [%r23+60];
	add.f32 	%f21, %f19, %f20;
	st.shared.f32 	[%r23+60], %f21;
$L__BB2_12:
	bar.sync 	0;
	setp.gt.u32 	%p7, %r1, 63;
	@%p7 bra 	$L__BB2_14;
	shl.b32 	%r24, %r4, 6;
	add.s32 	%r26, %r8, %r24;
	ld.shared.f32 	%f22, [%r26+-4];
	ld.shared.f32 	%f23, [%r26+28];
	add.f32 	%f24, %f22, %f23;
	st.shared.f32 	[%r26+28], %f24;
$L__BB2_14:
	bar.sync 	0;
	setp.gt.u32 	%p8, %r1, 127;
	@%p8 bra 	$L__BB2_16;
	shl.b32 	%r27, %r4, 5;
	add.s32 	%r29, %r8, %r27;
	ld.shared.f32 	%f25, [%r29+-4];
	ld.shared.f32 	%f26, [%r29+12];
	add.f32 	%f27, %f25, %f26;
	st.shared.f32 	[%r29+12], %f27;
$L__BB2_16:
	bar.sync 	0;
	setp.gt.u32 	%p9, %r1, 255;
	@%p9 bra 	$L__BB2_18;
	shl.b32 	%r30, %r4, 4;
	add.s32 	%r32, %r8, %r30;
	ld.shared.f32 	%f28, [%r32+-4];
	ld.shared.f32 	%f29, [%r32+4];
	add.f32 	%f30, %f28, %f29;
	st.shared.f32 	[%r32+4], %f30;
$L__BB2_18:
	bar.sync 	0;
	setp.gt.u32 	%p10, %r1, 511;
	@%p10 bra 	$L__BB2_20;
	shl.b32 	%r33, %r4, 3;
	add.s32 	%r35, %r8, %r33;
	ld.shared.f32 	%f31, [%r35+-4];
	ld.shared.f32 	%f32, [%r35];
	add.f32 	%f33, %f31, %f32;
	st.shared.f32 	[%r35], %f33;
$L__BB2_20:
	bar.sync 	0;
	setp.eq.s32 	%p11, %r1, 1023;
	@%p11 bra 	$L__BB2_22;
	ld.shared.f32 	%f34, [%r3];
	st.global.f32 	[%rd1+4], %f34;
$L__BB2_22:
	setp.eq.s32 	%p12, %r1, 0;
	bar.sync 	0;
	@%p12 bra 	$L__BB2_24;
	ld.global.f32 	%f38, [%rd1];
	bra.uni 	$L__BB2_25;
$L__BB2_24:
	mov.b32 	%r36, 0;
	st.global.u32 	[%rd1], %r36;
	mov.f32 	%f38, 0f00000000;
$L__BB2_25:
	cvta.to.global.u64 	%rd6, %rd2;
	mul.wide.u32 	%rd7, %r2, 4;
	add.s64 	%rd8, %rd6, %rd7;
	ld.global.f32 	%f36, [%rd8];
	add.f32 	%f37, %f36, %f38;
	st.global.f32 	[%rd1], %f37;
	ret;

}


// ===== COMPILED SASS (sm_100) =====

	.target	sm_100

	.elftype	@"ET_EXEC"


//--------------------- .note.nv.tkinfo           --------------------------
	.section	.note.nv.tkinfo,"",@"SHT_NOTE"
	.sectionflags	@"SHF_NOTE_NV_TKINFO"
	.tkinfo
        /*0018*/ 	.word	0x00000002
        /*0030*/ 	.string	""
        /*0030*/ 	.string	"ptxas"
        /*0030*/ 	.string	"Cuda compilation tools, release 13.0, V13.0.88"
        /*0030*/ 	.string	"Build cuda_13.0.r13.0/compiler.36424714_0"
        /*0030*/ 	.string	"-arch sm_100 -m 64 "



//--------------------- .note.nv.cuinfo           --------------------------
	.section	.note.nv.cuinfo,"",@"SHT_NOTE"
	.sectionflags	@"SHF_NOTE_NV_CUINFO"
        /*0018*/ 	.short	0x0002
        /*001a*/ 	.short	0x0064
        /*001c*/ 	.short	0x0082
	.zero		2


//--------------------- .nv.info                  --------------------------
	.section	.nv.info,"",@"SHT_CUDA_INFO"
	.align	4


	//----- nvinfo : EIATTR_REGCOUNT
	.align		4
        /*0000*/ 	.byte	0x04, 0x2f
        /*0002*/ 	.short	(.L_1 - .L_0)
	.align		4
.L_0:
        /*0004*/ 	.word	index@(_Z13UpSweepKernelPfS_S_ii)
        /*0008*/ 	.word	0x00000011


	//----- nvinfo : EIATTR_FRAME_SIZE
	.align		4
.L_1:
        /*000c*/ 	.byte	0x04, 0x11
        /*000e*/ 	.short	(.L_3 - .L_2)
	.align		4
.L_2:
        /*0010*/ 	.word	index@(_Z13UpSweepKernelPfS_S_ii)
        /*0014*/ 	.word	0x00000000


	//----- nvinfo : EIATTR_REGCOUNT
	.align		4
.L_3:
        /*0018*/ 	.byte	0x04, 0x2f
        /*001a*/ 	.short	(.L_5 - .L_4)
	.align		4
.L_4:
        /*001c*/ 	.word	index@(_Z12AuxArrayScanPfS_i)
        /*0020*/ 	.word	0x00000020


	//----- nvinfo : EIATTR_FRAME_SIZE
	.align		4
.L_5:
        /*0024*/ 	.byte	0x04, 0x11
        /*0026*/ 	.short	(.L_7 - .L_6)
	.align		4
.L_6:
        /*0028*/ 	.word	index@(_Z12AuxArrayScanPfS_i)
        /*002c*/ 	.word	0x00000000


	//----- nvinfo : EIATTR_REGCOUNT
	.align		4
.L_7:
        /*0030*/ 	.byte	0x04, 0x2f
        /*0032*/ 	.short	(.L_9 - .L_8)
	.align		4
.L_8:
        /*0034*/ 	.word	index@(_Z15DownSweepKernelPfS_S_i)
        /*0038*/ 	.word	0x00000012


	//----- nvinfo : EIATTR_FRAME_SIZE
	.align		4
.L_9:
        /*003c*/ 	.byte	0x04, 0x11
        /*003e*/ 	.short	(.L_11 - .L_10)
	.align		4
.L_10:
        /*0040*/ 	.word	index@(_Z15DownSweepKernelPfS_S_i)
        /*0044*/ 	.word	0x00000000


	//----- nvinfo : EIATTR_MIN_STACK_SIZE
	.align		4
.L_11:
        /*0048*/ 	.byte	0x04, 0x12
        /*004a*/ 	.short	(.L_13 - .L_12)
	.align		4
.L_12:
        /*004c*/ 	.word	index@(_Z15DownSweepKernelPfS_S_i)
        /*0050*/ 	.word	0x00000000


	//----- nvinfo : EIATTR_MIN_STACK_SIZE
	.align		4
.L_13:
        /*0054*/ 	.byte	0x04, 0x12
        /*0056*/ 	.short	(.L_15 - .L_14)
	.align		4
.L_14:
        /*0058*/ 	.word	index@(_Z12AuxArrayScanPfS_i)
        /*005c*/ 	.word	0x00000000


	//----- nvinfo : EIATTR_MIN_STACK_SIZE
	.align		4
.L_15:
        /*0060*/ 	.byte	0x04, 0x12
        /*0062*/ 	.short	(.L_17 - .L_16)
	.align		4
.L_16:
        /*0064*/ 	.word	index@(_Z13UpSweepKernelPfS_S_ii)
        /*0068*/ 	.word	0x00000000
.L_17:


//--------------------- .nv.compat                --------------------------
	.section	.nv.compat,"",@"SHT_CUDA_COMPAT_INFO"
	.align	4
        /*0000*/ 	.byte	0x02, 0x09, 0x00, 0x00, 0x02, 0x02, 0x01, 0x00, 0x02, 0x05, 0x05, 0x00, 0x03, 0x07, 0x01, 0x01
        /*0010*/ 	.byte	0x02, 0x03, 0x00, 0x00, 0x02, 0x06, 0x01, 0x00, 0x04, 0x0b, 0x08, 0x00, 0x09, 0x00, 0x00, 0x00
        /*0020*/ 	.byte	0x00, 0x00, 0x00, 0x00


//--------------------- .nv.info._Z15DownSweepKernelPfS_S_i --------------------------
	.section	.nv.info._Z15DownSweepKernelPfS_S_i,"",@"SHT_CUDA_INFO"
	.sectionflags	@""
	.align	4


	//----- nvinfo : EIATTR_CUDA_API_VERSION
	.align		4
        /*0000*/ 	.byte	0x04, 0x37
        /*0002*/ 	.short	(.L_19 - .L_18)
.L_18:
        /*0004*/ 	.word	0x00000082


	//----- nvinfo : EIATTR_KPARAM_INFO
	.align		4
.L_19:
        /*0008*/ 	.byte	0x04, 0x17
        /*000a*/ 	.short	(.L_21 - .L_20)
.L_20:
        /*000c*/ 	.word	0x00000000
        /*0010*/ 	.short	0x0003
        /*0012*/ 	.short	0x0018
        /*0014*/ 	.byte	0x00, 0xf0, 0x11, 0x00


	//----- nvinfo : EIATTR_KPARAM_INFO
	.align		4
.L_21:
        /*0018*/ 	.byte	0x04, 0x17
        /*001a*/ 	.short	(.L_23 - .L_22)
.L_22:
        /*001c*/ 	.word	0x00000000
        /*0020*/ 	.short	0x0002
        /*0022*/ 	.short	0x0010
        /*0024*/ 	.byte	0x00, 0xf5, 0x21, 0x00


	//----- nvinfo : EIATTR_KPARAM_INFO
	.align		4
.L_23:
        /*0028*/ 	.byte	0x04, 0x17
        /*002a*/ 	.short	(.L_25 - .L_24)
.L_24:
        /*002c*/ 	.word	0x00000000
        /*0030*/ 	.short	0x0001
        /*0032*/ 	.short	0x0008
        /*0034*/ 	.byte	0x00, 0xf5, 0x21, 0x00


	//----- nvinfo : EIATTR_KPARAM_INFO
	.align		4
.L_25:
        /*0038*/ 	.byte	0x04, 0x17
        /*003a*/ 	.short	(.L_27 - .L_26)
.L_26:
        /*003c*/ 	.word	0x00000000
        /*0040*/ 	.short	0x0000
        /*0042*/ 	.short	0x0000
        /*0044*/ 	.byte	0x00, 0xf5, 0x21, 0x00


	//----- nvinfo : EIATTR_SPARSE_MMA_MASK
	.align		4
.L_27:
        /*0048*/ 	.byte	0x03, 0x50
        /*004a*/ 	.short	0x0000


	//----- nvinfo : EIATTR_MAXREG_COUNT
	.align		4
        /*004c*/ 	.byte	0x03, 0x1b
        /*004e*/ 	.short	0x00ff


	//----- nvinfo : EIATTR_NUM_BARRIERS
	.align		4
        /*0050*/ 	.byte	0x02, 0x4c
        /*0052*/ 	.byte	0x01
	.zero		1


	//----- nvinfo : EIATTR_MERCURY_ISA_VERSION
	.align		4
        /*0054*/ 	.byte	0x03, 0x5f
        /*0056*/ 	.short	0x0101


	//----- nvinfo : EIATTR_VRC_CTA_INIT_COUNT
	.align		4
        /*0058*/ 	.byte	0x02, 0x4a
	.zero		1
	.zero		1


	//----- nvinfo : EIATTR_EXIT_INSTR_OFFSETS
	.align		4
        /*005c*/ 	.byte	0x04, 0x1c
        /*005e*/ 	.short	(.L_29 - .L_28)


	//   ....[0]....
.L_28:
        /*0060*/ 	.word	0x00000610


	//----- nvinfo : EIATTR_CBANK_PARAM_SIZE
	.align		4
.L_29:
        /*0064*/ 	.byte	0x03, 0x19
        /*0066*/ 	.short	0x001c


	//----- nvinfo : EIATTR_PARAM_CBANK
	.align		4
        /*0068*/ 	.byte	0x04, 0x0a
        /*006a*/ 	.short	(.L_31 - .L_30)
	.align		4
.L_30:
        /*006c*/ 	.word	index@(.nv.constant0._Z15DownSweepKernelPfS_S_i)
        /*0070*/ 	.short	0x0380
        /*0072*/ 	.short	0x001c


	//----- nvinfo : EIATTR_SW_WAR
	.align		4
.L_31:
        /*0074*/ 	.byte	0x04, 0x36
        /*0076*/ 	.short	(.L_33 - .L_32)
.L_32:
        /*0078*/ 	.word	0x00000008
.L_33:


//--------------------- .nv.info._Z12AuxArrayScanPfS_i --------------------------
	.section	.nv.info._Z12AuxArrayScanPfS_i,"",@"SHT_CUDA_INFO"
	.sectionflags	@""
	.align	4


	//----- nvinfo : EIATTR_CUDA_API_VERSION
	.align		4
        /*0000*/ 	.byte	0x04, 0x37
        /*0002*/ 	.short	(.L_35 - .L_34)
.L_34:
        /*0004*/ 	.word	0x00000082


	//----- nvinfo : EIATTR_KPARAM_INFO
	.align		4
.L_35:
        /*0008*/ 	.byte	0x04, 0x17
        /*000a*/ 	.short	(.L_37 - .L_36)
.L_36:
        /*000c*/ 	.word	0x00000000
        /*0010*/ 	.short	0x0002
        /*0012*/ 	.short	0x0010
        /*0014*/ 	.byte	0x00, 0xf0, 0x11, 0x00


	//----- nvinfo : EIATTR_KPARAM_INFO
	.align		4
.L_37:
        /*0018*/ 	.byte	0x04, 0x17
        /*001a*/ 	.short	(.L_39 - .L_38)
.L_38:
        /*001c*/ 	.word	0x00000000
        /*0020*/ 	.short	0x0001
        /*0022*/ 	.short	0x0008
        /*0024*/ 	.byte	0x00, 0xf5, 0x21, 0x00


	//----- nvinfo : EIATTR_KPARAM_INFO
	.align		4
.L_39:
        /*0028*/ 	.byte	0x04, 0x17
        /*002a*/ 	.short	(.L_41 - .L_40)
.L_40:
        /*002c*/ 	.word	0x00000000
        /*0030*/ 	.short	0x0000
        /*0032*/ 	.short	0x0000
        /*0034*/ 	.byte	0x00, 0xf5, 0x21, 0x00


	//----- nvinfo : EIATTR_SPARSE_MMA_MASK
	.align		4
.L_41:
        /*0038*/ 	.byte	0x03, 0x50
        /*003a*/ 	.short	0x0000


	//----- nvinfo : EIATTR_MAXREG_COUNT
	.align		4
        /*003c*/ 	.byte	0x03, 0x1b
        /*003e*/ 	.short	0x00ff


	//----- nvinfo : EIATTR_MERCURY_ISA_VERSION
	.align		4
        /*0040*/ 	.byte	0x03, 0x5f
        /*0042*/ 	.short	0x0101


	//----- nvinfo : EIATTR_VRC_CTA_INIT_COUNT
	.align		4
        /*0044*/ 	.byte	0x02, 0x4a
	.zero		1
	.zero		1


	//----- nvinfo : EIATTR_EXIT_INSTR_OFFSETS
	.align		4
        /*0048*/ 	.byte	0x04, 0x1c
        /*004a*/ 	.short	(.L_43 - .L_42)


	//   ....[0]....
.L_42:
        /*004c*/ 	.word	0x00000030


	//   ....[1]....
        /*0050*/ 	.word	0x00000580


	//   ....[2]....
        /*0054*/ 	.word	0x00000940


	//   ....[3]....
        /*0058*/ 	.word	0x00000b40


	//   ....[4]....
        /*005c*/ 	.word	0x00000cd0


	//----- nvinfo : EIATTR_CBANK_PARAM_SIZE
	.align		4
.L_43:
        /*0060*/ 	.byte	0x03, 0x19
        /*0062*/ 	.short	0x0014


	//----- nvinfo : EIATTR_PARAM_CBANK
	.align		4
        /*0064*/ 	.byte	0x04, 0x0a
        /*0066*/ 	.short	(.L_45 - .L_44)
	.align		4
.L_44:
        /*0068*/ 	.word	index@(.nv.constant0._Z12AuxArrayScanPfS_i)
        /*006c*/ 	.short	0x0380
        /*006e*/ 	.short	0x0014


	//----- nvinfo : EIATTR_SW_WAR
	.align		4
.L_45:
        /*0070*/ 	.byte	0x04, 0x36
        /*0072*/ 	.short	(.L_47 - .L_46)
.L_46:
        /*0074*/ 	.word	0x00000008
.L_47:


//--------------------- .nv.info._Z13UpSweepKernelPfS_S_ii --------------------------
	.section	.nv.info._Z13UpSweepKernelPfS_S_ii,"",@"SHT_CUDA_INFO"
	.sectionflags	@""
	.align	4


	//----- nvinfo : EIATTR_CUDA_API_VERSION
	.align		4
        /*0000*/ 	.byte	0x04, 0x37
        /*0002*/ 	.short	(.L_49 - .L_48)
.L_48:
        /*0004*/ 	.word	0x00000082


	//----- nvinfo : EIATTR_KPARAM_INFO
	.align		4
.L_49:
        /*0008*/ 	.byte	0x04, 0x17
        /*000a*/ 	.short	(.L_51 - .L_50)
.L_50:
        /*000c*/ 	.word	0x00000000
        /*0010*/ 	.short	0x0004
        /*0012*/ 	.short	0x001c
        /*0014*/ 	.byte	0x00, 0xf0, 0x11, 0x00


	//----- nvinfo : EIATTR_KPARAM_INFO
	.align		4
.L_51:
        /*0018*/ 	.byte	0x04, 0x17
        /*001a*/ 	.short	(.L_53 - .L_52)
.L_52:
        /*001c*/ 	.word	0x00000000
        /*0020*/ 	.short	0x0003
        /*0022*/ 	.short	0x0018
        /*0024*/ 	.byte	0x00, 0xf0, 0x11, 0x00


	//----- nvinfo : EIATTR_KPARAM_INFO
	.align		4
.L_53:
        /*0028*/ 	.byte	0x04, 0x17
        /*002a*/ 	.short	(.L_55 - .L_54)
.L_54:
        /*002c*/ 	.word	0x00000000
        /*0030*/ 	.short	0x0002
        /*0032*/ 	.short	0x0010
        /*0034*/ 	.byte	0x00, 0xf5, 0x21, 0x00


	//----- nvinfo : EIATTR_KPARAM_INFO
	.align		4
.L_55:
        /*0038*/ 	.byte	0x04, 0x17
        /*003a*/ 	.short	(.L_57 - .L_56)
.L_56:
        /*003c*/ 	.word	0x00000000
        /*0040*/ 	.short	0x0001
        /*0042*/ 	.short	0x0008
        /*0044*/ 	.byte	0x00, 0xf5, 0x21, 0x00


	//----- nvinfo : EIATTR_KPARAM_INFO
	.align		4
.L_57:
        /*0048*/ 	.byte	0x04, 0x17
        /*004a*/ 	.short	(.L_59 - .L_58)
.L_58:
        /*004c*/ 	.word	0x00000000
        /*0050*/ 	.short	0x0000
        /*0052*/ 	.short	0x0000
        /*0054*/ 	.byte	0x00, 0xf5, 0x21, 0x00


	//----- nvinfo : EIATTR_SPARSE_MMA_MASK
	.align		4
.L_59:
        /*0058*/ 	.byte	0x03, 0x50
        /*005a*/ 	.short	0x0000


	//----- nvinfo : EIATTR_MAXREG_COUNT
	.align		4
        /*005c*/ 	.byte	0x03, 0x1b
        /*005e*/ 	.short	0x00ff


	//----- nvinfo : EIATTR_NUM_BARRIERS
	.align		4
        /*0060*/ 	.byte	0x02, 0x4c
        /*0062*/ 	.byte	0x01
	.zero		1


	//----- nvinfo : EIATTR_MERCURY_ISA_VERSION
	.align		4
        /*0064*/ 	.byte	0x03, 0x5f
        /*0066*/ 	.short	0x0101


	//----- nvinfo : EIATTR_VRC_CTA_INIT_COUNT
	.align		4
        /*0068*/ 	.byte	0x02, 0x4a
	.zero		1
	.zero		1


	//----- nvinfo : EIATTR_EXIT_INSTR_OFFSETS
	.align		4
        /*006c*/ 	.byte	0x04, 0x1c
        /*006e*/ 	.short	(.L_61 - .L_60)


	//   ....[0]....
.L_60:
        /*0070*/ 	.word	0x000005b0


	//   ....[1]....
        /*0074*/ 	.word	0x00000600


	//----- nvinfo : EIATTR_CBANK_PARAM_SIZE
	.align		4
.L_61:
        /*0078*/ 	.byte	0x03, 0x19
        /*007a*/ 	.short	0x0020


	//----- nvinfo : EIATTR_PARAM_CBANK
	.align		4
        /*007c*/ 	.byte	0x04, 0x0a
        /*007e*/ 	.short	(.L_63 - .L_62)
	.align		4
.L_62:
        /*0080*/ 	.word	index@(.nv.constant0._Z13UpSweepKernelPfS_S_ii)
        /*0084*/ 	.short	0x0380
        /*0086*/ 	.short	0x0020


	//----- nvinfo : EIATTR_SW_WAR
	.align		4
.L_63:
        /*0088*/ 	.byte	0x04, 0x36
        /*008a*/ 	.short	(.L_65 - .L_64)
.L_64:
        /*008c*/ 	.word	0x00000008
.L_65:


//--------------------- .nv.callgraph             --------------------------
	.section	.nv.callgraph,"",@"SHT_CUDA_CALLGRAPH"
	.align	4
	.sectionentsize	8
	.align		4
        /*0000*/ 	.word	0x00000000
	.align		4
        /*0004*/ 	.word	0xffffffff
	.align		4
        /*0008*/ 	.word	0x00000000
	.align		4
        /*000c*/ 	.word	0xfffffffe
	.align		4
        /*0010*/ 	.word	0x00000000
	.align		4
        /*0014*/ 	.word	0xfffffffd
	.align		4
        /*0018*/ 	.word	0x00000000
	.align		4
        /*001c*/ 	.word	0xfffffffc


//--------------------- .text._Z15DownSweepKernelPfS_S_i --------------------------
	.section	.text._Z15DownSweepKernelPfS_S_i,"ax",@progbits
	.align	128
        .global         _Z15DownSweepKernelPfS_S_i
        .type           _Z15DownSweepKernelPfS_S_i,@function
        .size           _Z15DownSweepKernelPfS_S_i,(.L_x_8 - _Z15DownSweepKernelPfS_S_i)
        .other          _Z15DownSweepKernelPfS_S_i,@"STO_CUDA_ENTRY STV_DEFAULT"
_Z15DownSweepKernelPfS_S_i:
.text._Z15DownSweepKernelPfS_S_i:
[----:B------:R-:W-:Y:S01]  /*0000*/  LDC R1, c[0x0][0x37c] ;  /* 0x0000df00ff017b82 */ /* 0x000fe20000000800 */
[----:B------:R-:W0:Y:S07]  /*0010*/  S2R R0, SR_TID.X ;  /* 0x0000000000007919 */ /* 0x000e2e0000002100 */
[----:B------:R-:W1:Y:S01]  /*0020*/  LDC.64 R2, c[0x0][0x380] ;  /* 0x0000e000ff027b82 */ /* 0x000e620000000a00 */
[----:B------:R-:W0:Y:S01]  /*0030*/  LDCU UR4, c[0x0][0x360] ;  /* 0x00006c00ff0477ac */ /* 0x000e220008000800 */
[----:B------:R-:W0:Y:S01]  /*0040*/  S2R R5, SR_CTAID.X ;  /* 0x0000000000057919 */ /* 0x000e220000002500 */
[----:B------:R-:W2:Y:S01]  /*0050*/  LDCU.64 UR6, c[0x0][0x358] ;  /* 0x00006b00ff0677ac */ /* 0x000ea20008000a00 */
[----:B0-----:R-:W-:-:S04]  /*0060*/  IMAD R7, R5, UR4, R0 ;  /* 0x0000000405077c24 */ /* 0x001fc8000f8e0200 */
[----:B-1----:R-:W-:-:S05]  /*0070*/  IMAD.WIDE R2, R7, 0x4, R2 ;  /* 0x0000000407027825 */ /* 0x002fca00078e0202 */
[----:B--2---:R-:W2:Y:S01]  /*0080*/  LDG.E R7, desc[UR6][R2.64] ;  /* 0x0000000602077981 */ /* 0x004ea2000c1e1900 */
[----:B------:R-:W0:Y:S01]  /*0090*/  S2UR UR5, SR_CgaCtaId ;  /* 0x00000000000579c3 */ /* 0x000e220000008800 */
[----:B------:R-:W-:Y:S01]  /*00a0*/  UMOV UR4, 0x400 ;  /* 0x0000040000047882 */ /* 0x000fe20000000000 */
[C---:B------:R-:W-:Y:S02]  /*00b0*/  ISETP.NE.AND P1, PT, R0.reuse, RZ, PT ;  /* 0x000000ff0000720c */ /* 0x040fe40003f25270 */
[----:B------:R-:W-:Y:S01]  /*00c0*/  ISETP.GT.U32.AND P0, PT, R0, 0x1, PT ;  /* 0x000000010000780c */ /* 0x000fe20003f04070 */
[----:B0-----:R-:W-:-:S06]  /*00d0*/  ULEA UR4, UR5, UR4, 0x18 ;  /* 0x0000000405047291 */ /* 0x001fcc000f8ec0ff */
[----:B------:R-:W-:-:S06]  /*00e0*/  LEA R4, R0, UR4, 0x2 ;  /* 0x0000000400047c11 */ /* 0x000fcc000f8e10ff */
[----:B------:R-:W-:Y:S01]  /*00f0*/  @!P0 LEA R11, R0, UR4, 0xb ;  /* 0x00000004000b8c11 */ /* 0x000fe2000f8e58ff */
[----:B--2---:R-:W-:Y:S01]  /*0100*/  STS [R4], R7 ;  /* 0x0000000704007388 */ /* 0x004fe20000000800 */
[----:B------:R-:W-:Y:S06]  /*0110*/  BAR.SYNC.DEFER_BLOCKING 0x0 ;  /* 0x0000000000007b1d */ /* 0x000fec0000010000 */
[----:B------:R-:W-:Y:S04]  /*0120*/  @!P1 LDS R6, [UR4+0xffc] ;  /* 0x000ffc04ff069984 */ /* 0x000fe80008000800 */
[----:B------:R-:W0:Y:S02]  /*0130*/  @!P1 LDS R9, [UR4+0x17fc] ;  /* 0x0017fc04ff099984 */ /* 0x000e240008000800 */
[----:B0-----:R-:W-:-:S05]  /*0140*/  @!P1 FADD R6, R6, R9 ;  /* 0x0000000906069221 */ /* 0x001fca0000000000 */
[----:B------:R-:W-:Y:S01]  /*0150*/  @!P1 STS [UR4+0x17fc], R6 ;  /* 0x0017fc06ff009988 */ /* 0x000fe20008000804 */
[----:B------:R-:W-:Y:S01]  /*0160*/  BAR.SYNC.DEFER_BLOCKING 0x0 ;  /* 0x0000000000007b1d */ /* 0x000fe20000010000 */
[----:B------:R-:W-:-:S13]  /*0170*/  ISETP.GT.U32.AND P1, PT, R0, 0x3, PT ;  /* 0x000000030000780c */ /* 0x000fda0003f24070 */
[----:B------:R-:W-:Y:S01]  /*0180*/  @!P1 LEA R12, R0, UR4, 0xa ;  /* 0x00000004000c9c11 */ /* 0x000fe2000f8e50ff */
[----:B------:R-:W-:Y:S04]  /*0190*/  @!P0 LDS R8, [R11+0x7fc] ;  /* 0x0007fc000b088984 */ /* 0x000fe80000000800 */
[----:B------:R-:W0:Y:S02]  /*01a0*/  @!P0 LDS R9, [R11+0xbfc] ;  /* 0x000bfc000b098984 */ /* 0x000e240000000800 */
[----:B0-----:R-:W-:-:S05]  /*01b0*/  @!P0 FADD R8, R8, R9 ;  /* 0x0000000908088221 */ /* 0x001fca0000000000 */
[----:B------:R-:W-:Y:S01]  /*01c0*/  @!P0 STS [R11+0xbfc], R8 ;  /* 0x000bfc080b008388 */ /* 0x000fe20000000800 */
        /* <DEDUP_REMOVED lines=50> */
[----:B------:R-:W-:-:S05]  /*04f0*/  ISETP.NE.AND P1, PT, R0, 0x3ff, PT ;  /* 0x000003ff0000780c */ /* 0x000fca0003f25270 */
[----:B------:R-:W-:Y:S04]  /*0500*/  @!P0 LDS R6, [R13+0x4] ;  /* 0x000004000d068984 */ /* 0x000fe80000000800 */
[----:B------:R-:W0:Y:S02]  /*0510*/  @!P0 LDS R7, [R13+0x8] ;  /* 0x000008000d078984 */ /* 0x000e240000000800 */
[----:B0-----:R-:W-:Y:S02]  /*0520*/  @!P0 FADD R8, R6, R7 ;  /* 0x0000000706088221 */ /* 0x001fe40000000000 */
[----:B------:R-:W0:Y:S03]  /*0530*/  LDC.64 R6, c[0x0][0x390] ;  /* 0x0000e400ff067b82 */ /* 0x000e260000000a00 */
[----:B------:R-:W-:Y:S05]  /*0540*/  @!P0 STS [R13+0x8], R8 ;  /* 0x000008080d008388 */ /* 0x000fea0000000800 */
[----:B------:R-:W-:Y:S01]  /*0550*/  BAR.SYNC.DEFER_BLOCKING 0x0 ;  /* 0x0000000000007b1d */ /* 0x000fe20000010000 */
[----:B------:R-:W-:Y:S01]  /*0560*/  ISETP.NE.AND P0, PT, R0, RZ, PT ;  /* 0x000000ff0000720c */ /* 0x000fe20003f05270 */
[----:B0-----:R-:W-:-:S04]  /*0570*/  IMAD.WIDE.U32 R6, R5, 0x4, R6 ;  /* 0x0000000405067825 */ /* 0x001fc800078e0006 */
[----:B------:R-:W0:Y:S04]  /*0580*/  @P1 LDS R9, [R4] ;  /* 0x0000000004091984 */ /* 0x000e280000000800 */
[----:B0-----:R-:W-:Y:S01]  /*0590*/  @P1 STG.E desc[UR6][R2.64+0x4], R9 ;  /* 0x0000040902001986 */ /* 0x001fe2000c101906 */
[----:B------:R-:W-:Y:S06]  /*05a0*/  BAR.SYNC.DEFER_BLOCKING 0x0 ;  /* 0x0000000000007b1d */ /* 0x000fec0000010000 */
[----:B------:R-:W2:Y:S04]  /*05b0*/  @P0 LDG.E R0, desc[UR6][R2.64] ;  /* 0x0000000602000981 */ /* 0x000ea8000c1e1900 */
[----:B------:R-:W-:Y:S04]  /*05c0*/  @!P0 STG.E desc[UR6][R2.64], RZ ;  /* 0x000000ff02008986 */ /* 0x000fe8000c101906 */
[----:B------:R-:W2:Y:S01]  /*05d0*/  LDG.E R7, desc[UR6][R6.64] ;  /* 0x0000000606077981 */ /* 0x000ea2000c1e1900 */
[----:B------:R-:W-:-:S04]  /*05e0*/  @!P0 IMAD.MOV.U32 R0, RZ, RZ, RZ ;  /* 0x000000ffff008224 */ /* 0x000fc800078e00ff */
[----:B--2---:R-:W-:-:S05]  /*05f0*/  FADD R5, R7, R0 ;  /* 0x0000000007057221 */ /* 0x004fca0000000000 */
[----:B------:R-:W-:Y:S01]  /*0600*/  STG.E desc[UR6][R2.64], R5 ;  /* 0x0000000502007986 */ /* 0x000fe2000c101906 */
[----:B------:R-:W-:Y:S05]  /*0610*/  EXIT ;  /* 0x000000000000794d */ /* 0x000fea0003800000 */
.L_x_0:
[----:B------:R-:W-:-:S00]  /*0620*/  BRA `(.L_x_0) ;  /* 0xfffffffc00fc7947 */ /* 0x000fc0000383ffff */
[----:B------:R-:W-:-:S00]  /*0630*/  NOP ;  /* 0x0000000000007918 */ /* 0x000fc00000000000 */
        /* <DEDUP_REMOVED lines=12> */
.L_x_8:


//--------------------- .text._Z12AuxArrayScanPfS_i --------------------------
	.section	.text._Z12AuxArrayScanPfS_i,"ax",@progbits
	.align	128
        .global         _Z12AuxArrayScanPfS_i
        .type           _Z12AuxArrayScanPfS_i,@function
        .size           _Z12AuxArrayScanPfS_i,(.L_x_9 - _Z12AuxArrayScanPfS_i)
        .other          _Z12AuxArrayScanPfS_i,@"STO_CUDA_ENTRY STV_DEFAULT"
_Z12AuxArrayScanPfS_i:
.text._Z12AuxArrayScanPfS_i:
[----:B------:R-:W-:Y:S08]  /*0000*/  LDC R1, c[0x0][0x37c] ;  /* 0x0000df00ff017b82 */ /* 0x000ff00000000800 */
[----:B------:R-:W0:Y:S02]  /*0010*/  LDC R0, c[0x0][0x390] ;  /* 0x0000e400ff007b82 */ /* 0x000e240000000800 */
[----:B0-----:R-:W-:-:S13]  /*0020*/  ISETP.GE.AND P0, PT, R0, 0x2, PT ;  /* 0x000000020000780c */ /* 0x001fda0003f06270 */
[----:B------:R-:W-:Y:S05]  /*0030*/  @!P0 EXIT ;  /* 0x000000000000894d */ /* 0x000fea0003800000 */
[----:B------:R-:W0:Y:S01]  /*0040*/  LDC.64 R2, c[0x0][0x380] ;  /* 0x0000e000ff027b82 */ /* 0x000e220000000a00 */
[C---:B------:R-:W-:Y:S01]  /*0050*/  IADD3 R4, PT, PT, R0.reuse, -0x2, RZ ;  /* 0xfffffffe00047810 */ /* 0x040fe20007ffe0ff */
[----:B------:R-:W1:Y:S01]  /*0060*/  LDCU.64 UR6, c[0x0][0x358] ;  /* 0x00006b00ff0677ac */ /* 0x000e620008000a00 */
[----:B------:R-:W-:Y:S02]  /*0070*/  IADD3 R0, PT, PT, R0, -0x1, RZ ;  /* 0xffffffff00007810 */ /* 0x000fe40007ffe0ff */
[----:B------:R-:W-:Y:S01]  /*0080*/  ISETP.GE.U32.AND P0, PT, R4, 0xf, PT ;  /* 0x0000000f0400780c */ /* 0x000fe20003f06070 */
[----:B------:R-:W-:Y:S01]  /*0090*/  HFMA2 R4, -RZ, RZ, 0, 5.9604644775390625e-08 ;  /* 0x00000001ff047431 */ /* 0x000fe200000001ff */
[----:B------:R-:W-:-:S11]  /*00a0*/  LOP3.LUT R12, R0, 0xf, RZ, 0xc0, !PT ;  /* 0x0000000f000c7812 */ /* 0x000fd600078ec0ff */
[----:B------:R-:W-:Y:S05]  /*00b0*/  @!P0 BRA `(.L_x_1) ;  /* 0x00000004002c8947 */ /* 0x000fea0003800000 */
[----:B------:R-:W2:Y:S01]  /*00c0*/  LDCU.64 UR4, c[0x0][0x388] ;  /* 0x00007100ff0477ac */ /* 0x000ea20008000a00 */
[----:B------:R-:W-:Y:S02]  /*00d0*/  MOV R4, 0x20 ;  /* 0x0000002000047802 */ /* 0x000fe40000000f00 */
[----:B------:R-:W-:Y:S02]  /*00e0*/  MOV R5, 0x0 ;  /* 0x0000000000057802 */ /* 0x000fe40000000f00 */
[----:B------:R-:W-:Y:S02]  /*00f0*/  LOP3.LUT R9, R0, 0xfffffff0, RZ, 0xc0, !PT ;  /* 0xfffffff000097812 */ /* 0x000fe400078ec0ff */
[----:B------:R-:W-:Y:S01]  /*0100*/  MOV R8, RZ ;  /* 0x000000ff00087202 */ /* 0x000fe20000000f00 */
[----:B0-----:R-:W-:Y:S01]  /*0110*/  IMAD.WIDE.U32 R4, R2, 0x1, R4 ;  /* 0x0000000102047825 */ /* 0x001fe200078e0004 */
[----:B------:R-:W-:-:S04]  /*0120*/  IADD3 R9, PT, PT, -R9, RZ, RZ ;  /* 0x000000ff09097210 */ /* 0x000fc80007ffe1ff */
[----:B------:R-:W-:Y:S02]  /*0130*/  IADD3 R11, PT, PT, R5, R3, RZ ;  /* 0x00000003050b7210 */ /* 0x000fe40007ffe0ff */
[----:B------:R-:W-:Y:S01]  /*0140*/  MOV R10, R4 ;  /* 0x00000004000a7202 */ /* 0x000fe20000000f00 */
[----:B--2---:R-:W-:-:S04]  /*0150*/  UIADD3 UR4, UP0, UPT, UR4, 0x20, URZ ;  /* 0x0000002004047890 */ /* 0x004fc8000ff1e0ff */
[----:B------:R-:W-:Y:S02]  /*0160*/  UIADD3.X UR5, UPT, UPT, URZ, UR5, URZ, UP0, !UPT ;  /* 0x00000005ff057290 */ /* 0x000fe400087fe4ff */
[----:B------:R-:W-:-:S04]  /*0170*/  MOV R14, UR4 ;  /* 0x00000004000e7c02 */ /* 0x000fc80008000f00 */
[----:B------:R-:W-:-:S07]  /*0180*/  MOV R13, UR5 ;  /* 0x00000005000d7c02 */ /* 0x000fce0008000f00 */
.L_x_2:
[----:B------:R-:W-:Y:S02]  /*0190*/  MOV R4, R14 ;  /* 0x0000000e00047202 */ /* 0x000fe40000000f00 */
[----:B------:R-:W-:Y:S02]  /*01a0*/  MOV R5, R13 ;  /* 0x0000000d00057202 */ /* 0x000fe40000000f00 */
[----:B--2---:R-:W-:Y:S02]  /*01b0*/  MOV R6, R10 ;  /* 0x0000000a00067202 */ /* 0x004fe40000000f00 */
[----:B------:R-:W-:Y:S01]  /*01c0*/  MOV R7, R11 ;  /* 0x0000000b00077202 */ /* 0x000fe20000000f00 */
[----:B-1----:R-:W2:Y:S04]  /*01d0*/  LDG.E R10, desc[UR6][R4.64+-0x1c] ;  /* 0xffffe406040a7981 */ /* 0x002ea8000c1e1900 */
[----:B------:R-:W2:Y:S02]  /*01e0*/  LDG.E R11, desc[UR6][R6.64+-0x20] ;  /* 0xffffe006060b7981 */ /* 0x000ea4000c1e1900 */
[----:B--2---:R-:W-:-:S05]  /*01f0*/  FADD R11, R10, R11 ;  /* 0x0000000b0a0b7221 */ /* 0x004fca0000000000 */
[----:B------:R0:W-:Y:S04]  /*0200*/  STG.E desc[UR6][R6.64+-0x1c], R11 ;  /* 0xffffe40b06007986 */ /* 0x0001e8000c101906 */
[----:B------:R-:W2:Y:S02]  /*0210*/  LDG.E R10, desc[UR6][R4.64+-0x18] ;  /* 0xffffe806040a7981 */ /* 0x000ea4000c1e1900 */
[----:B--2---:R-:W-:-:S05]  /*0220*/  FADD R13, R11, R10 ;  /* 0x0000000a0b0d7221 */ /* 0x004fca0000000000 */
[----:B------:R1:W-:Y:S04]  /*0230*/  STG.E desc[UR6][R6.64+-0x18], R13 ;  /* 0xffffe80d06007986 */ /* 0x0003e8000c101906 */
[----:B------:R-:W2:Y:S02]  /*0240*/  LDG.E R10, desc[UR6][R4.64+-0x14] ;  /* 0xffffec06040a7981 */ /* 0x000ea4000c1e1900 */
[----:B--2---:R-:W-:-:S05]  /*0250*/  FADD R15, R13, R10 ;  /* 0x0000000a0d0f7221 */ /* 0x004fca0000000000 */
[----:B------:R2:W-:Y:S04]  /*0260*/  STG.E desc[UR6][R6.64+-0x14], R15 ;  /* 0xffffec0f06007986 */ /* 0x0005e8000c101906 */
[----:B------:R-:W3:Y:S02]  /*0270*/  LDG.E R10, desc[UR6][R4.64+-0x10] ;  /* 0xfffff006040a7981 */ /* 0x000ee4000c1e1900 */
[----:B---3--:R-:W-:-:S05]  /*0280*/  FADD R17, R15, R10 ;  /* 0x0000000a0f117221 */ /* 0x008fca0000000000 */
[----:B------:R3:W-:Y:S04]  /*0290*/  STG.E desc[UR6][R6.64+-0x10], R17 ;  /* 0xfffff01106007986 */ /* 0x0007e8000c101906 */
[----:B------:R-:W0:Y:S02]  /*02a0*/  LDG.E R10, desc[UR6][R4.64+-0xc] ;  /* 0xfffff406040a7981 */ /* 0x000e24000c1e1900 */
[----:B0-----:R-:W-:-:S05]  /*02b0*/  FADD R11, R17, R10 ;  /* 0x0000000a110b7221 */ /* 0x001fca0000000000 */
[----:B------:R0:W-:Y:S04]  /*02c0*/  STG.E desc[UR6][R6.64+-0xc], R11 ;  /* 0xfffff40b06007986 */ /* 0x0001e8000c101906 */
[----:B------:R-:W1:Y:S02]  /*02d0*/  LDG.E R10, desc[UR6][R4.64+-0x8] ;  /* 0xfffff806040a7981 */ /* 0x000e64000c1e1900 */
[----:B-1----:R-:W-:-:S05]  /*02e0*/  FADD R13, R11, R10 ;  /* 0x0000000a0b0d7221 */ /* 0x002fca0000000000 */
        /* <DEDUP_REMOVED lines=18> */
[----:B------:R-:W-:Y:S04]  /*0410*/  STG.E desc[UR6][R6.64+0x10], R17 ;  /* 0x0000101106007986 */ /* 0x000fe8000c101906 */
[----:B------:R-:W0:Y:S02]  /*0420*/  LDG.E R10, desc[UR6][R4.64+0x14] ;  /* 0x00001406040a7981 */ /* 0x000e24000c1e1900 */
[----:B0-----:R-:W-:-:S05]  /*0430*/  FADD R11, R17, R10 ;  /* 0x0000000a110b7221 */ /* 0x001fca0000000000 */
[----:B------:R-:W-:Y:S04]  /*0440*/  STG.E desc[UR6][R6.64+0x14], R11 ;  /* 0x0000140b06007986 */ /* 0x000fe8000c101906 */
[----:B------:R-:W1:Y:S02]  /*0450*/  LDG.E R10, desc[UR6][R4.64+0x18] ;  /* 0x00001806040a7981 */ /* 0x000e64000c1e1900 */
[----:B-1----:R-:W-:-:S05]  /*0460*/  FADD R13, R11, R10 ;  /* 0x0000000a0b0d7221 */ /* 0x002fca0000000000 */
[----:B------:R0:W-:Y:S04]  /*0470*/  STG.E desc[UR6][R6.64+0x18], R13 ;  /* 0x0000180d06007986 */ /* 0x0001e8000c101906 */
[----:B------:R-:W2:Y:S01]  /*0480*/  LDG.E R10, desc[UR6][R4.64+0x1c] ;  /* 0x00001c06040a7981 */ /* 0x000ea2000c1e1900 */
[----:B------:R-:W-:Y:S01]  /*0490*/  IADD3 R9, PT, PT, R9, 0x10, RZ ;  /* 0x0000001009097810 */ /* 0x000fe20007ffe0ff */
[----:B--2---:R-:W-:-:S05]  /*04a0*/  FADD R15, R13, R10 ;  /* 0x0000000a0d0f7221 */ /* 0x004fca0000000000 */
[----:B------:R2:W-:Y:S04]  /*04b0*/  STG.E desc[UR6][R6.64+0x1c], R15 ;  /* 0x00001c0f06007986 */ /* 0x0005e8000c101906 */
[----:B------:R-:W3:Y:S01]  /*04c0*/  LDG.E R10, desc[UR6][R4.64+0x20] ;  /* 0x00002006040a7981 */ /* 0x000ee2000c1e1900 */
[----:B------:R-:W-:Y:S02]  /*04d0*/  ISETP.NE.AND P0, PT, R9, RZ, PT ;  /* 0x000000ff0900720c */ /* 0x000fe40003f05270 */
[----:B------:R-:W-:Y:S02]  /*04e0*/  IADD3 R14, P1, PT, R4, 0x40, RZ ;  /* 0x00000040040e7810 */ /* 0x000fe40007f3e0ff */
[----:B------:R-:W-:Y:S02]  /*04f0*/  IADD3 R8, PT, PT, R8, 0x10, RZ ;  /* 0x0000001008087810 */ /* 0x000fe40007ffe0ff */
[----:B0-----:R-:W-:Y:S01]  /*0500*/  IADD3.X R13, PT, PT, RZ, R5, RZ, P1, !PT ;  /* 0x00000005ff0d7210 */ /* 0x001fe20000ffe4ff */
[----:B---3--:R-:W-:Y:S01]  /*0510*/  FADD R17, R15, R10 ;  /* 0x0000000a0f117221 */ /* 0x008fe20000000000 */
[----:B------:R-:W-:-:S04]  /*0520*/  IADD3 R10, P2, PT, R6, 0x40, RZ ;  /* 0x00000040060a7810 */ /* 0x000fc80007f5e0ff */
[----:B------:R2:W-:Y:S01]  /*0530*/  STG.E desc[UR6][R6.64+0x20], R17 ;  /* 0x0000201106007986 */ /* 0x0005e2000c101906 */
[----:B------:R-:W-:Y:S01]  /*0540*/  IADD3.X R11, PT, PT, RZ, R7, RZ, P2, !PT ;  /* 0x00000007ff0b7210 */ /* 0x000fe200017fe4ff */
[----:B------:R-:W-:Y:S07]  /*0550*/  @P0 BRA `(.L_x_2) ;  /* 0xfffffffc000c0947 */ /* 0x000fee000383ffff */
[----:B------:R-:W-:-:S07]  /*0560*/  IADD3 R4, PT, PT, R8, 0x1, RZ ;  /* 0x0000000108047810 */ /* 0x000fce0007ffe0ff */
.L_x_1:
[----:B------:R-:W-:-:S13]  /*0570*/  ISETP.NE.AND P0, PT, R12, RZ, PT ;  /* 0x000000ff0c00720c */ /* 0x000fda0003f05270 */
[----:B-1----:R-:W-:Y:S05]  /*0580*/  @!P0 EXIT ;  /* 0x000000000000894d */ /* 0x002fea0003800000 */
[----:B------:R-:W-:Y:S02]  /*0590*/  ISETP.GE.U32.AND P0, PT, R12, 0x8, PT ;  /* 0x000000080c00780c */ /* 0x000fe40003f06070 */
[----:B------:R-:W-:-:S04]  /*05a0*/  LOP3.LUT R5, R0, 0x7, RZ, 0xc0, !PT ;  /* 0x0000000700057812 */ /* 0x000fc800078ec0ff */
[----:B------:R-:W-:-:S07]  /*05b0*/  ISETP.NE.AND P1, PT, R5, RZ, PT ;  /* 0x000000ff0500720c */ /* 0x000fce0003f25270 */
[----:B------:R-:W-:Y:S06]  /*05c0*/  @!P0 BRA `(.L_x_3) ;  /* 0x0000000000dc8947 */ /* 0x000fec0003800000 */
[----:B--2---:R-:W1:Y:S08]  /*05d0*/  LDC.64 R6, c[0x0][0x380] ;  /* 0x0000e000ff067b82 */ /* 0x004e700000000a00 */
[----:B------:R-:W2:Y:S01]  /*05e0*/  LDC.64 R8, c[0x0][0x388] ;  /* 0x0000e200ff087b82 */ /* 0x000ea20000000a00 */
[----:B-1----:R-:W-:-:S05]  /*05f0*/  IMAD.WIDE R10, R4, 0x4, R6 ;  /* 0x00000004040a7825 */ /* 0x002fca00078e0206 */
[----:B------:R-:W3:Y:S01]  /*0600*/  LDG.E R17, desc[UR6][R10.64+-0x4] ;  /* 0xfffffc060a117981 */ /* 0x000ee2000c1e1900 */
[----:B--2---:R-:W-:-:S05]  /*0610*/  IMAD.WIDE.U32 R12, R4, 0x4, R8 ;  /* 0x00000004040c7825 */ /* 0x004fca00078e0008 */
[----:B------:R-:W3:Y:S01]  /*0620*/  LDG.E R16, desc[UR6][R12.64] ;  /* 0x000000060c107981 */ /* 0x000ee2000c1e1900 */
[C---:B------:R-:W-:Y:S01]  /*0630*/  IADD3 R19, PT, PT, R4.reuse, 0x1, RZ ;  /* 0x0000000104137810 */ /* 0x040fe20007ffe0ff */
[----:B------:R-:W-:-:S04]  /*0640*/  IMAD.WIDE.U32 R14, R4, 0x4, R6 ;  /* 0x00000004040e7825 */ /* 0x000fc800078e0006 */
[----:B------:R-:W-:-:S04]  /*0650*/  IMAD.WIDE.U32 R20, R19, 0x4, R8 ;  /* 0x0000000413147825 */ /* 0x000fc800078e0008 */
[----:B---3--:R-:W-:-:S05]  /*0660*/  FADD R25, R16, R17 ;  /* 0x0000001110197221 */ /* 0x008fca0000000000 */
[----:B------:R1:W-:Y:S04]  /*0670*/  STG.E desc[UR6][R14.64], R25 ;  /* 0x000000190e007986 */ /* 0x0003e8000c101906 */
[----:B------:R-:W2:Y:S01]  /*0680*/  LDG.E R20, desc[UR6][R20.64] ;  /* 0x0000000614147981 */ /* 0x000ea2000c1e1900 */
[----:B------:R-:W-:Y:S01]  /*0690*/  IADD3 R29, PT, PT, R4, 0x2, RZ ;  /* 0x00000002041d7810 */ /* 0x000fe20007ffe0ff */
[----:B------:R-:W-:-:S04]  /*06a0*/  IMAD.WIDE.U32 R16, R19, 0x4, R6 ;  /* 0x0000000413107825 */ /* 0x000fc800078e0006 */
[----:B------:R-:W-:-:S04]  /*06b0*/  IMAD.WIDE.U32 R22, R29, 0x4, R8 ;  /* 0x000000041d167825 */ /* 0x000fc800078e0008 */
[----:B--2---:R-:W-:-:S05]  /*06c0*/  FADD R27, R25, R20 ;  /* 0x00000014191b7221 */ /* 0x004fca0000000000 */
[----:B------:R2:W-:Y:S04]  /*06d0*/  STG.E desc[UR6][R16.64], R27 ;  /* 0x0000001b10007986 */ /* 0x0005e8000c101906 */
[----:B------:R-:W1:Y:S04]  /*06e0*/  LDG.E R22, desc[UR6][R22.64] ;  /* 0x0000000616167981 */ /* 0x000e68000c1e1900 */
[----:B------:R-:W1:Y:S01]  /*06f0*/  LDG.E R24, desc[UR6][R10.64+0x4] ;  /* 0x000004060a187981 */ /* 0x000e62000c1e1900 */
[----:B------:R-:W-:Y:S01]  /*0700*/  IADD3 R26, PT, PT, R4, 0x3, RZ ;  /* 0x00000003041a7810 */ /* 0x000fe20007ffe0ff */
[----:B------:R-:W-:-:S04]  /*0710*/  IMAD.WIDE.U32 R18, R29, 0x4, R6 ;  /* 0x000000041d127825 */ /* 0x000fc800078e0006 */
[----:B------:R-:W-:-:S04]  /*0720*/  IMAD.WIDE.U32 R20, R26, 0x4, R8 ;  /* 0x000000041a147825 */ /* 0x000fc800078e0008 */
[----:B-1----:R-:W-:-:S05]  /*0730*/  FADD R25, R22, R24 ;  /* 0x0000001816197221 */ /* 0x002fca0000000000 */
[----:B------:R1:W-:Y:S04]  /*0740*/  STG.E desc[UR6][R18.64], R25 ;  /* 0x0000001912007986 */ /* 0x0003e8000c101906 */
[----:B------:R-:W3:Y:S04]  /*0750*/  LDG.E R20, desc[UR6][R20.64] ;  /* 0x0000000614147981 */ /* 0x000ee8000c1e1900 */
[----:B------:R-:W3:Y:S01]  /*0760*/  LDG.E R29, desc[UR6][R10.64+0x8] ;  /* 0x000008060a1d7981 */ /* 0x000ee2000c1e1900 */
[----:B------:R-:W-:Y:S01]  /*0770*/  IADD3 R24, PT, PT, R4, 0x4, RZ ;  /* 0x0000000404187810 */ /* 0x000fe20007ffe0ff */
[----:B--2---:R-:W-:-:S04]  /*0780*/  IMAD.WIDE.U32 R16, R26, 0x4, R6 ;  /* 0x000000041a107825 */ /* 0x004fc800078e0006 */
[----:B------:R-:W-:-:S04]  /*0790*/  IMAD.WIDE.U32 R22, R24, 0x4, R8 ;  /* 0x0000000418167825 */ /* 0x000fc800078e0008 */
[----:B---3--:R-:W-:-:S05]  /*07a0*/  FADD R29, R20, R29 ;  /* 0x0000001d141d7221 */ /* 0x008fca0000000000 */
[----:B------:R2:W-:Y:S04]  /*07b0*/  STG.E desc[UR6][R16.64], R29 ;  /* 0x0000001d10007986 */ /* 0x0005e8000c101906 */
[----:B------:R-:W3:Y:S04]  /*07c0*/  LDG.E R22, desc[UR6][R22.64] ;  /* 0x0000000616167981 */ /* 0x000ee8000c1e1900 */
[----:B------:R-:W3:Y:S01]  /*07d0*/  LDG.E R27, desc[UR6][R10.64+0xc] ;  /* 0x00000c060a1b7981 */ /* 0x000ee2000c1e1900 */
[----:B------:R-:W-:Y:S01]  /*07e0*/  IADD3 R26, PT, PT, R4, 0x5, RZ ;  /* 0x00000005041a7810 */ /* 0x000fe20007ffe0ff */
[----:B-1----:R-:W-:-:S04]  /*07f0*/  IMAD.WIDE.U32 R18, R24, 0x4, R6 ;  /* 0x0000000418127825 */ /* 0x002fc800078e0006 */
[----:B------:R-:W-:-:S04]  /*0800*/  IMAD.WIDE.U32 R20, R26, 0x4, R8 ;  /* 0x000000041a147825 */ /* 0x000fc800078e0008 */
[----:B---3--:R-:W-:-:S05]  /*0810*/  FADD R27, R22, R27 ;  /* 0x0000001b161b7221 */ /* 0x008fca0000000000 */
        /* <DEDUP_REMOVED lines=8> */
[----:B------:R-:W2:Y:S04]  /*08a0*/  LDG.E R8, desc[UR6][R8.64] ;  /* 0x0000000608087981 */ /* 0x000ea8000c1e1900 */
[----:B------:R-:W2:Y:S01]  /*08b0*/  LDG.E R23, desc[UR6][R10.64+0x14] ;  /* 0x000014060a177981 */ /* 0x000ea2000c1e1900 */
[----:B------:R-:W-:-:S04]  /*08c0*/  IMAD.WIDE.U32 R6, R24, 0x4, R6 ;  /* 0x0000000418067825 */ /* 0x000fc800078e0006 */
[----:B--2---:R-:W-:-:S05]  /*08d0*/  FADD R23, R8, R23 ;  /* 0x0000001708177221 */ /* 0x004fca0000000000 */
[----:B------:R3:W-:Y:S04]  /*08e0*/  STG.E desc[UR6][R6.64], R23 ;  /* 0x0000001706007986 */ /* 0x0007e8000c101906 */
[----:B------:R-:W2:Y:S04]  /*08f0*/  LDG.E R12, desc[UR6][R12.64+0x1c] ;  /* 0x00001c060c0c7981 */ /* 0x000ea8000c1e1900 */
[----:B-1----:R-:W2:Y:S01]  /*0900*/  LDG.E R19, desc[UR6][R10.64+0x18] ;  /* 0x000018060a137981 */ /* 0x002ea2000c1e1900 */
[----:B------:R-:W-:Y:S01]  /*0910*/  IADD3 R4, PT, PT, R4, 0x8, RZ ;  /* 0x0000000804047810 */ /* 0x000fe20007ffe0ff */
[----:B--2---:R-:W-:-:S05]  /*0920*/  FADD R19, R12, R19 ;  /* 0x000000130c137221 */ /* 0x004fca0000000000 */
[----:B------:R3:W-:Y:S02]  /*0930*/  STG.E desc[UR6][R14.64+0x1c], R19 ;  /* 0x00001c130e007986 */ /* 0x0007e4000c101906 */
.L_x_3:
[----:B------:R-:W-:Y:S05]  /*0940*/  @!P1 EXIT ;  /* 0x000000000000994d */ /* 0x000fea0003800000 */
[----:B------:R-:W-:Y:S02]  /*0950*/  ISETP.GE.U32.AND P0, PT, R5, 0x4, PT ;  /* 0x000000040500780c */ /* 0x000fe40003f06070 */
[----:B------:R-:W-:-:S04]  /*0960*/  LOP3.LUT R0, R0, 0x3, RZ, 0xc0, !PT ;  /* 0x0000000300007812 */ /* 0x000fc800078ec0ff */
[----:B------:R-:W-:-:S07]  /*0970*/  ISETP.NE.AND P1, PT, R0, RZ, PT ;  /* 0x000000ff0000720c */ /* 0x000fce0003f25270 */
[----:B------:R-:W-:Y:S06]  /*0980*/  @!P0 BRA `(.L_x_4) ;  /* 0x00000000006c8947 */ /* 0x000fec0003800000 */
[----:B------:R-:W1:Y:S08]  /*0990*/  LDC.64 R12, c[0x0][0x380] ;  /* 0x0000e000ff0c7b82 */ /* 0x000e700000000a00 */
[----:B--23--:R-:W2:Y:S01]  /*09a0*/  LDC.64 R14, c[0x0][0x388] ;  /* 0x0000e200ff0e7b82 */ /* 0x00cea20000000a00 */
[----:B-1----:R-:W-:-:S05]  /*09b0*/  IMAD.WIDE R8, R4, 0x4, R12 ;  /* 0x0000000404087825 */ /* 0x002fca00078e020c */
[----:B------:R-:W3:Y:S01]  /*09c0*/  LDG.E R16, desc[UR6][R8.64+-0x4] ;  /* 0xfffffc0608107981 */ /* 0x000ee2000c1e1900 */
[----:B--2---:R-:W-:-:S05]  /*09d0*/  IMAD.WIDE.U32 R10, R4, 0x4, R14 ;  /* 0x00000004040a7825 */ /* 0x004fca00078e000e */
[----:B------:R-:W3:Y:S01]  /*09e0*/  LDG.E R5, desc[UR6][R10.64] ;  /* 0x000000060a057981 */ /* 0x000ee2000c1e1900 */
[C---:B------:R-:W-:Y:S01]  /*09f0*/  IADD3 R19, PT, PT, R4.reuse, 0x1, RZ ;  /* 0x0000000104137810 */ /* 0x040fe20007ffe0ff */
[----:B------:R-:W-:-:S04]  /*0a00*/  IMAD.WIDE.U32 R6, R4, 0x4, R12 ;  /* 0x0000000404067825 */ /* 0x000fc800078e000c */
[----:B---3--:R-:W-:Y:S01]  /*0a10*/  FADD R5, R5, R16 ;  /* 0x0000001005057221 */ /* 0x008fe20000000000 */
[----:B------:R-:W-:-:S04]  /*0a20*/  IMAD.WIDE.U32 R16, R19, 0x4, R14 ;  /* 0x0000000413107825 */ /* 0x000fc800078e000e */
[----:B------:R1:W-:Y:S04]  /*0a30*/  STG.E desc[UR6][R6.64], R5 ;  /* 0x0000000506007986 */ /* 0x0003e8000c101906 */
[----:B------:R-:W2:Y:S01]  /*0a40*/  LDG.E R16, desc[UR6][R16.64] ;  /* 0x0000000610107981 */ /* 0x000ea2000c1e1900 */
[----:B------:R-:W-:Y:S01]  /*0a50*/  IADD3 R25, PT, PT, R4, 0x2, RZ ;  /* 0x0000000204197810 */ /* 0x000fe20007ffe0ff */
[----:B------:R-:W-:-:S04]  /*0a60*/  IMAD.WIDE.U32 R18, R19, 0x4, R12 ;  /* 0x0000000413127825 */ /* 0x000fc800078e000c */
[----:B------:R-:W-:-:S04]  /*0a70*/  IMAD.WIDE.U32 R14, R25, 0x4, R14 ;  /* 0x00000004190e7825 */ /* 0x000fc800078e000e */
[----:B--2---:R-:W-:-:S05]  /*0a80*/  FADD R21, R5, R16 ;  /* 0x0000001005157221 */ /* 0x004fca0000000000 */
        /* <DEDUP_REMOVED lines=11> */
.L_x_4:
[----:B------:R-:W-:Y:S05]  /*0b40*/  @!P1 EXIT ;  /* 0x000000000000994d */ /* 0x000fea0003800000 */
[----:B--234-:R-:W1:Y:S01]  /*0b50*/  LDC.64 R6, c[0x0][0x380] ;  /* 0x0000e000ff067b82 */ /* 0x01ce620000000a00 */
[----:B0-----:R-:W-:Y:S02]  /*0b60*/  IADD3 R2, P0, PT, R2, -0x4, RZ ;  /* 0xfffffffc02027810 */ /* 0x001fe40007f1e0ff */
[----:B------:R-:W-:Y:S02]  /*0b70*/  IADD3 R0, PT, PT, -R0, RZ, RZ ;  /* 0x000000ff00007210 */ /* 0x000fe40007ffe1ff */
[----:B------:R-:W-:-:S03]  /*0b80*/  IADD3.X R3, PT, PT, R3, -0x1, RZ, P0, !PT ;  /* 0xffffffff03037810 */ /* 0x000fc600007fe4ff */
[----:B------:R-:W0:Y:S01]  /*0b90*/  LDC.64 R8, c[0x0][0x388] ;  /* 0x0000e200ff087b82 */ /* 0x000e220000000a00 */
[----:B-1----:R-:W-:-:S03]  /*0ba0*/  IMAD.WIDE.U32 R6, R4, 0x4, R6 ;  /* 0x0000000404067825 */ /* 0x002fc600078e0006 */
[----:B------:R-:W-:Y:S02]  /*0bb0*/  MOV R10, R6 ;  /* 0x00000006000a7202 */ /* 0x000fe40000000f00 */
[----:B------:R-:W-:Y:S01]  /*0bc0*/  MOV R11, R7 ;  /* 0x00000007000b7202 */ /* 0x000fe20000000f00 */
[----:B0-----:R-:W-:-:S07]  /*0bd0*/  IMAD.WIDE.U32 R8, R4, 0x4, R8 ;  /* 0x0000000404087825 */ /* 0x001fce00078e0008 */
.L_x_5:
[----:B0-----:R-:W-:Y:S01]  /*0be0*/  IMAD.WIDE R6, R4, 0x4, R2 ;  /* 0x0000000404067825 */ /* 0x001fe200078e0202 */
[----:B------:R0:W2:Y:S05]  /*0bf0*/  LDG.E R5, desc[UR6][R8.64] ;  /* 0x0000000608057981 */ /* 0x0000aa000c1e1900 */
[----:B------:R1:W2:Y:S01]  /*0c00*/  LDG.E R6, desc[UR6][R6.64] ;  /* 0x0000000606067981 */ /* 0x0002a2000c1e1900 */
[----:B------:R-:W-:Y:S02]  /*0c10*/  IADD3 R0, PT, PT, R0, 0x1, RZ ;  /* 0x0000000100007810 */ /* 0x000fe40007ffe0ff */
[----:B------:R-:W-:Y:S02]  /*0c20*/  IADD3 R4, PT, PT, R4, 0x1, RZ ;  /* 0x0000000104047810 */ /* 0x000fe40007ffe0ff */
[----:B------:R-:W-:-:S02]  /*0c30*/  ISETP.NE.AND P0, PT, R0, RZ, PT ;  /* 0x000000ff0000720c */ /* 0x000fc40003f05270 */
[----:B0-----:R-:W-:Y:S02]  /*0c40*/  IADD3 R8, P2, PT, R8, 0x4, RZ ;  /* 0x0000000408087810 */ /* 0x001fe40007f5e0ff */
[----:B-1----:R-:W-:Y:S02]  /*0c50*/  MOV R7, R11 ;  /* 0x0000000b00077202 */ /* 0x002fe40000000f00 */
[----:B------:R-:W-:Y:S01]  /*0c60*/  IADD3.X R9, PT, PT, RZ, R9, RZ, P2, !PT ;  /* 0x00000009ff097210 */ /* 0x000fe200017fe4ff */
[----:B--2---:R-:W-:Y:S01]  /*0c70*/  FADD R5, R5, R6 ;  /* 0x0000000605057221 */ /* 0x004fe20000000000 */
[----:B------:R-:W-:Y:S02]  /*0c80*/  MOV R6, R10 ;  /* 0x0000000a00067202 */ /* 0x000fe40000000f00 */
[----:B------:R-:W-:-:S03]  /*0c90*/  IADD3 R10, P1, PT, R10, 0x4, RZ ;  /* 0x000000040a0a7810 */ /* 0x000fc60007f3e0ff */
[----:B------:R0:W-:Y:S01]  /*0ca0*/  STG.E desc[UR6][R6.64], R5 ;  /* 0x0000000506007986 */ /* 0x0001e2000c101906 */
[----:B------:R-:W-:Y:S01]  /*0cb0*/  IADD3.X R11, PT, PT, RZ, R11, RZ, P1, !PT ;  /* 0x0000000bff0b7210 */ /* 0x000fe20000ffe4ff */
[----:B------:R-:W-:Y:S08]  /*0cc0*/  @P0 BRA `(.L_x_5) ;  /* 0xfffffffc00c40947 */ /* 0x000ff0000383ffff */
[----:B------:R-:W-:Y:S05]  /*0cd0*/  EXIT ;  /* 0x000000000000794d */ /* 0x000fea0003800000 */
.L_x_6:
        /* <DEDUP_REMOVED lines=10> */
.L_x_9:


//--------------------- .text._Z13UpSweepKernelPfS_S_ii --------------------------
	.section	.text._Z13UpSweepKernelPfS_S_ii,"ax",@progbits
	.align	128
        .global         _Z13UpSweepKernelPfS_S_ii
        .type           _Z13UpSweepKernelPfS_S_ii,@function
        .size           _Z13UpSweepKernelPfS_S_ii,(.L_x_10 - _Z13UpSweepKernelPfS_S_ii)
        .other          _Z13UpSweepKernelPfS_S_ii,@"STO_CUDA_ENTRY STV_DEFAULT"
_Z13UpSweepKernelPfS_S_ii:
.text._Z13UpSweepKernelPfS_S_ii:
[----:B------:R-:W-:Y:S01]  /*0000*/  LDC R1, c[0x0][0x37c] ;  /* 0x0000df00ff017b82 */ /* 0x000fe20000000800 */
[----:B------:R-:W0:Y:S07]  /*0010*/  S2R R3, SR_TID.X ;  /* 0x0000000000037919 */ /* 0x000e2e0000002100 */
[----:B------:R-:W1:Y:S01]  /*0020*/  LDC.64 R6, c[0x0][0x388] ;  /* 0x0000e200ff067b82 */ /* 0x000e620000000a00 */
[----:B------:R-:W0:Y:S01]  /*0030*/  LDCU UR4, c[0x0][0x360] ;  /* 0x00006c00ff0477ac */ /* 0x000e220008000800 */
[----:B------:R-:W0:Y:S01]  /*0040*/  S2R R0, SR_CTAID.X ;  /* 0x0000000000007919 */ /* 0x000e220000002500 */
[----:B------:R-:W2:Y:S01]  /*0050*/  LDCU.64 UR6, c[0x0][0x358] ;  /* 0x00006b00ff0677ac */ /* 0x000ea20008000a00 */
[----:B0-----:R-:W-:-:S04]  /*0060*/  IMAD R2, R0, UR4, R3 ;  /* 0x0000000400027c24 */ /* 0x001fc8000f8e0203 */
[----:B-1----:R-:W-:-:S06]  /*0070*/  IMAD.WIDE R6, R2, 0x4, R6 ;  /* 0x0000000402067825 */ /* 0x002fcc00078e0206 */
[----:B--2---:R-:W2:Y:S01]  /*0080*/  LDG.E R7, desc[UR6][R6.64] ;  /* 0x0000000606077981 */ /* 0x004ea2000c1e1900 */
[----:B------:R-:W0:Y:S01]  /*0090*/  S2UR UR5, SR_CgaCtaId ;  /* 0x00000000000579c3 */ /* 0x000e220000008800 */
[----:B------:R-:W-:Y:S01]  /*00a0*/  UMOV UR4, 0x400 ;  /* 0x0000040000047882 */ /* 0x000fe20000000000 */
[C---:B------:R-:W-:Y:S02]  /*00b0*/  ISETP.GT.U32.AND P0, PT, R3.reuse, 0x1ff, PT ;  /* 0x000001ff0300780c */ /* 0x040fe40003f04070 */
[C---:B------:R-:W-:Y:S01]  /*00c0*/  ISETP.GT.U32.AND P1, PT, R3.reuse, 0xff, PT ;  /* 0x000000ff0300780c */ /* 0x040fe20003f24070 */
[----:B0-----:R-:W-:Y:S01]  /*00d0*/  ULEA UR4, UR5, UR4, 0x18 ;  /* 0x0000000405047291 */ /* 0x001fe2000f8ec0ff */
[----:B------:R-:W0:Y:S05]  /*00e0*/  LDCU UR5, c[0x0][0x39c] ;  /* 0x00007380ff0577ac */ /* 0x000e2a0008000800 */
[----:B------:R-:W-:-:S04]  /*00f0*/  LEA R4, R3, UR4, 0x2 ;  /* 0x0000000403047c11 */ /* 0x000fc8000f8e10ff */
[C---:B------:R-:W-:Y:S02]  /*0100*/  @!P0 LEA R11, R3.reuse, UR4, 0x3 ;  /* 0x00000004030b8c11 */ /* 0x040fe4000f8e18ff */
[----:B------:R-:W-:Y:S01]  /*0110*/  @!P1 LEA R10, R3, UR4, 0x4 ;  /* 0x00000004030a9c11 */ /* 0x000fe2000f8e20ff */
[----:B0-----:R-:W-:Y:S01]  /*0120*/  UIADD3 UR5, UPT, UPT, UR5, -0x1, URZ ;  /* 0xffffffff05057890 */ /* 0x001fe2000fffe0ff */
[----:B--2---:R-:W-:Y:S01]  /*0130*/  STS [R4], R7 ;  /* 0x0000000704007388 */ /* 0x004fe20000000800 */
[----:B------:R-:W-:Y:S06]  /*0140*/  BAR.SYNC.DEFER_BLOCKING 0x0 ;  /* 0x0000000000007b1d */ /* 0x000fec0000010000 */
[----:B------:R-:W0:Y:S02]  /*0150*/  @!P0 LDS.64 R8, [R11] ;  /* 0x000000000b088984 */ /* 0x000e240000000a00 */
        /* <DEDUP_REMOVED lines=52> */
[----:B------:R-:W-:-:S05]  /*04a0*/  ISETP.NE.AND P1, PT, R3, RZ, PT ;  /* 0x000000ff0300720c */ /* 0x000fca0003f25270 */
[----:B------:R-:W-:Y:S04]  /*04b0*/  @!P0 LDS R6, [R14+0x3fc] ;  /* 0x0003fc000e068984 */ /* 0x000fe80000000800 */
[----:B------:R-:W0:Y:S02]  /*04c0*/  @!P0 LDS R9, [R14+0x7fc] ;  /* 0x0007fc000e098984 */ /* 0x000e240000000800 */
[----:B0-----:R-:W-:-:S05]  /*04d0*/  @!P0 FADD R9, R6, R9 ;  /* 0x0000000906098221 */ /* 0x001fca0000000000 */
[----:B------:R-:W-:Y:S01]  /*04e0*/  @!P0 STS [R14+0x7fc], R9 ;  /* 0x0007fc090e008388 */ /* 0x000fe20000000800 */
[----:B------:R-:W-:Y:S01]  /*04f0*/  BAR.SYNC.DEFER_BLOCKING 0x0 ;  /* 0x0000000000007b1d */ /* 0x000fe20000010000 */
[----:B------:R-:W-:-:S04]  /*0500*/  ISETP.GE.U32.AND P0, PT, R0, UR5, PT ;  /* 0x0000000500007c0c */ /* 0x000fc8000bf06070 */
[----:B------:R-:W-:Y:S01]  /*0510*/  ISETP.NE.OR P0, PT, R3, 0x3ff, P0 ;  /* 0x000003ff0300780c */ /* 0x000fe20000705670 */
[----:B------:R-:W-:Y:S04]  /*0520*/  @!P1 LDS R6, [UR4+0x7fc] ;  /* 0x0007fc04ff069984 */ /* 0x000fe80008000800 */
[----:B------:R-:W0:Y:S02]  /*0530*/  @!P1 LDS R7, [UR4+0xffc] ;  /* 0x000ffc04ff079984 */ /* 0x000e240008000800 */
[----:B0-----:R-:W-:Y:S02]  /*0540*/  @!P1 FADD R8, R6, R7 ;  /* 0x0000000706089221 */ /* 0x001fe40000000000 */
[----:B------:R-:W0:Y:S03]  /*0550*/  LDC.64 R6, c[0x0][0x380] ;  /* 0x0000e000ff067b82 */ /* 0x000e260000000a00 */
[----:B------:R-:W-:Y:S05]  /*0560*/  @!P1 STS [UR4+0xffc], R8 ;  /* 0x000ffc08ff009988 */ /* 0x000fea0008000804 */
[----:B------:R-:W-:Y:S01]  /*0570*/  BAR.SYNC.DEFER_BLOCKING 0x0 ;  /* 0x0000000000007b1d */ /* 0x000fe20000010000 */
[----:B0-----:R-:W-:-:S05]  /*0580*/  IMAD.WIDE R2, R2, 0x4, R6 ;  /* 0x0000000402027825 */ /* 0x001fca00078e0206 */
[----:B------:R-:W0:Y:S04]  /*0590*/  LDS R5, [R4] ;  /* 0x0000000004057984 */ /* 0x000e280000000800 */
[----:B0-----:R0:W-:Y:S01]  /*05a0*/  STG.E desc[UR6][R2.64], R5 ;  /* 0x0000000502007986 */ /* 0x0011e2000c101906 */
[----:B------:R-:W-:Y:S05]  /*05b0*/  @P0 EXIT ;  /* 0x000000000000094d */ /* 0x000fea0003800000 */
[----:B0-----:R-:W0:Y:S01]  /*05c0*/  LDS R5, [UR4+0xffc] ;  /* 0x000ffc04ff057984 */ /* 0x001e220008000800 */
[----:B------:R-:W1:Y:S02]  /*05d0*/  LDC.64 R2, c[0x0][0x390] ;  /* 0x0000e400ff027b82 */ /* 0x000e640000000a00 */
[----:B-1----:R-:W-:-:S05]  /*05e0*/  IMAD.WIDE.U32 R2, R0, 0x4, R2 ;  /* 0x0000000400027825 */ /* 0x002fca00078e0002 */
[----:B0-----:R-:W-:Y:S01]  /*05f0*/  STG.E desc[UR6][R2.64+0x4], R5 ;  /* 0x0000040502007986 */ /* 0x001fe2000c101906 */
[----:B------:R-:W-:Y:S05]  /*0600*/  EXIT ;  /* 0x000000000000794d */ /* 0x000fea0003800000 */
.L_x_7:
        /* <DEDUP_REMOVED lines=15> */
.L_x_10:


//--------------------- .nv.shared._Z15DownSweepKernelPfS_S_i --------------------------
	.section	.nv.shared._Z15DownSweepKernelPfS_S_i,"aw",@nobits
	.sectionflags	@""
	.align	4
.nv.shared._Z15DownSweepKernelPfS_S_i:
	.zero		5120


//--------------------- .nv.shared.reserved.0     --------------------------
	.section	.nv.shared.reserved.0,"aw",@nobits
	.weak		__nv_reservedSMEM_offset_0_alias
	.size		__nv_reservedSMEM_offset_0_alias, 0, 64
	.other		__nv_reservedSMEM_offset_0_alias,@"STO_CUDA_RESERVED_SHARED STV_DEFAULT"
__nv_reservedSMEM_offset_0_alias:
	.zero		0
	.zero		64


//--------------------- .nv.shared._Z13UpSweepKernelPfS_S_ii --------------------------
	.section	.nv.shared._Z13UpSweepKernelPfS_S_ii,"aw",@nobits
	.sectionflags	@""
	.align	4
.nv.shared._Z13UpSweepKernelPfS_S_ii:
	.zero		5120


//--------------------- .nv.constant0._Z15DownSweepKernelPfS_S_i --------------------------
	.section	.nv.constant0._Z15DownSweepKernelPfS_S_i,"a",@progbits
	.sectionflags	@""
	.align	4
.nv.constant0._Z15DownSweepKernelPfS_S_i:
	.zero		924


//--------------------- .nv.constant0._Z12AuxArrayScanPfS_i --------------------------
	.section	.nv.constant0._Z12AuxArrayScanPfS_i,"a",@progbits
	.sectionflags	@""
	.align	4
.nv.constant0._Z12AuxArrayScanPfS_i:
	.zero		916


//--------------------- .nv.constant0._Z13UpSweepKernelPfS_S_ii --------------------------
	.section	.nv.constant0._Z13UpSweepKernelPfS_S_ii,"a",@progbits
	.sectionflags	@""
	.align	4
.nv.constant0._Z13UpSweepKernelPfS_S_ii:
	.zero		928


//--------------------- SYMBOLS --------------------------

	.type		.nv.reservedSmem.offset0,@object
	.size		.nv.reservedSmem.offset0,0x4
	.type		.nv.reservedSmem.cap,@object
	.size		.nv.reservedSmem.cap,0x4
